//
// Generated by NVIDIA NVVM Compiler
//
// Compiler Build ID: CL-36424714
// Cuda compilation tools, release 13.0, V13.0.88
// Based on NVVM 20.0.0
//

.version 9.0
.target sm_100
.address_size 64

	// .globl	my_kernel_kernel0
// _ZZ17my_kernel_kernel0E18PaddedInput_shared has been demoted
// _ZZ17my_kernel_kernel0E18placeholder_shared has been demoted

.visible .entry my_kernel_kernel0(
	.param .u64 .ptr .align 1 my_kernel_kernel0_param_0,
	.param .u64 .ptr .align 1 my_kernel_kernel0_param_1,
	.param .u64 .ptr .align 1 my_kernel_kernel0_param_2,
	.param .u64 .ptr .align 1 my_kernel_kernel0_param_3
)
{
	.local .align 16 .b8 	__local_depot0[12544];
	.reg .b64 	%SP;
	.reg .b64 	%SPL;
	.reg .pred 	%p<12>;
	.reg .b32 	%r<92>;
	.reg .b32 	%f<914>;
	.reg .b64 	%rd<47>;
	// demoted variable
	.shared .align 4 .b8 _ZZ17my_kernel_kernel0E18PaddedInput_shared[25088];
	// demoted variable
	.shared .align 4 .b8 _ZZ17my_kernel_kernel0E18placeholder_shared[1024];
	mov.u64 	%SPL, __local_depot0;
	add.u64 	%rd1, %SPL, 0;
	mov.b32 	%r78, 0;
$L__BB0_1:
	mul.lo.s32 	%r38, %r78, 28;
	mul.wide.u32 	%rd17, %r38, 4;
	add.s64 	%rd18, %rd1, %rd17;
	mov.f32 	%f5, 0f00000000;
	st.local.v4.f32 	[%rd18], {%f5, %f5, %f5, %f5};
	st.local.v4.f32 	[%rd18+1568], {%f5, %f5, %f5, %f5};
	st.local.v4.f32 	[%rd18+3136], {%f5, %f5, %f5, %f5};
	st.local.v4.f32 	[%rd18+4704], {%f5, %f5, %f5, %f5};
	st.local.v4.f32 	[%rd18+6272], {%f5, %f5, %f5, %f5};
	st.local.v4.f32 	[%rd18+7840], {%f5, %f5, %f5, %f5};
	st.local.v4.f32 	[%rd18+9408], {%f5, %f5, %f5, %f5};
	st.local.v4.f32 	[%rd18+10976], {%f5, %f5, %f5, %f5};
	st.local.v4.f32 	[%rd18+16], {%f5, %f5, %f5, %f5};
	st.local.v4.f32 	[%rd18+1584], {%f5, %f5, %f5, %f5};
	st.local.v4.f32 	[%rd18+3152], {%f5, %f5, %f5, %f5};
	st.local.v4.f32 	[%rd18+4720], {%f5, %f5, %f5, %f5};
	st.local.v4.f32 	[%rd18+6288], {%f5, %f5, %f5, %f5};
	st.local.v4.f32 	[%rd18+7856], {%f5, %f5, %f5, %f5};
	st.local.v4.f32 	[%rd18+9424], {%f5, %f5, %f5, %f5};
	st.local.v4.f32 	[%rd18+10992], {%f5, %f5, %f5, %f5};
	st.local.v4.f32 	[%rd18+32], {%f5, %f5, %f5, %f5};
	st.local.v4.f32 	[%rd18+1600], {%f5, %f5, %f5, %f5};
	st.local.v4.f32 	[%rd18+3168], {%f5, %f5, %f5, %f5};
	st.local.v4.f32 	[%rd18+4736], {%f5, %f5, %f5, %f5};
	st.local.v4.f32 	[%rd18+6304], {%f5, %f5, %f5, %f5};
	st.local.v4.f32 	[%rd18+7872], {%f5, %f5, %f5, %f5};
	st.local.v4.f32 	[%rd18+9440], {%f5, %f5, %f5, %f5};
	st.local.v4.f32 	[%rd18+11008], {%f5, %f5, %f5, %f5};
	st.local.v4.f32 	[%rd18+48], {%f5, %f5, %f5, %f5};
	st.local.v4.f32 	[%rd18+1616], {%f5, %f5, %f5, %f5};
	st.local.v4.f32 	[%rd18+3184], {%f5, %f5, %f5, %f5};
	st.local.v4.f32 	[%rd18+4752], {%f5, %f5, %f5, %f5};
	st.local.v4.f32 	[%rd18+6320], {%f5, %f5, %f5, %f5};
	st.local.v4.f32 	[%rd18+7888], {%f5, %f5, %f5, %f5};
	st.local.v4.f32 	[%rd18+9456], {%f5, %f5, %f5, %f5};
	st.local.v4.f32 	[%rd18+11024], {%f5, %f5, %f5, %f5};
	st.local.v4.f32 	[%rd18+64], {%f5, %f5, %f5, %f5};
	st.local.v4.f32 	[%rd18+1632], {%f5, %f5, %f5, %f5};
	st.local.v4.f32 	[%rd18+3200], {%f5, %f5, %f5, %f5};
	st.local.v4.f32 	[%rd18+4768], {%f5, %f5, %f5, %f5};
	st.local.v4.f32 	[%rd18+6336], {%f5, %f5, %f5, %f5};
	st.local.v4.f32 	[%rd18+7904], {%f5, %f5, %f5, %f5};
	st.local.v4.f32 	[%rd18+9472], {%f5, %f5, %f5, %f5};
	st.local.v4.f32 	[%rd18+11040], {%f5, %f5, %f5, %f5};
	st.local.v4.f32 	[%rd18+80], {%f5, %f5, %f5, %f5};
	st.local.v4.f32 	[%rd18+1648], {%f5, %f5, %f5, %f5};
	st.local.v4.f32 	[%rd18+3216], {%f5, %f5, %f5, %f5};
	st.local.v4.f32 	[%rd18+4784], {%f5, %f5, %f5, %f5};
	st.local.v4.f32 	[%rd18+6352], {%f5, %f5, %f5, %f5};
	st.local.v4.f32 	[%rd18+7920], {%f5, %f5, %f5, %f5};
	st.local.v4.f32 	[%rd18+9488], {%f5, %f5, %f5, %f5};
	st.local.v4.f32 	[%rd18+11056], {%f5, %f5, %f5, %f5};
	st.local.v4.f32 	[%rd18+96], {%f5, %f5, %f5, %f5};
	st.local.v4.f32 	[%rd18+1664], {%f5, %f5, %f5, %f5};
	st.local.v4.f32 	[%rd18+3232], {%f5, %f5, %f5, %f5};
	st.local.v4.f32 	[%rd18+4800], {%f5, %f5, %f5, %f5};
	st.local.v4.f32 	[%rd18+6368], {%f5, %f5, %f5, %f5};
	st.local.v4.f32 	[%rd18+7936], {%f5, %f5, %f5, %f5};
	st.local.v4.f32 	[%rd18+9504], {%f5, %f5, %f5, %f5};
	st.local.v4.f32 	[%rd18+11072], {%f5, %f5, %f5, %f5};
	st.local.v4.f32 	[%rd18+784], {%f5, %f5, %f5, %f5};
	st.local.v4.f32 	[%rd18+2352], {%f5, %f5, %f5, %f5};
	st.local.v4.f32 	[%rd18+3920], {%f5, %f5, %f5, %f5};
	st.local.v4.f32 	[%rd18+5488], {%f5, %f5, %f5, %f5};
	st.local.v4.f32 	[%rd18+7056], {%f5, %f5, %f5, %f5};
	st.local.v4.f32 	[%rd18+8624], {%f5, %f5, %f5, %f5};
	st.local.v4.f32 	[%rd18+10192], {%f5, %f5, %f5, %f5};
	st.local.v4.f32 	[%rd18+11760], {%f5, %f5, %f5, %f5};
	st.local.v4.f32 	[%rd18+800], {%f5, %f5, %f5, %f5};
	st.local.v4.f32 	[%rd18+2368], {%f5, %f5, %f5, %f5};
	st.local.v4.f32 	[%rd18+3936], {%f5, %f5, %f5, %f5};
	st.local.v4.f32 	[%rd18+5504], {%f5, %f5, %f5, %f5};
	st.local.v4.f32 	[%rd18+7072], {%f5, %f5, %f5, %f5};
	st.local.v4.f32 	[%rd18+8640], {%f5, %f5, %f5, %f5};
	st.local.v4.f32 	[%rd18+10208], {%f5, %f5, %f5, %f5};
	st.local.v4.f32 	[%rd18+11776], {%f5, %f5, %f5, %f5};
	st.local.v4.f32 	[%rd18+816], {%f5, %f5, %f5, %f5};
	st.local.v4.f32 	[%rd18+2384], {%f5, %f5, %f5, %f5};
	st.local.v4.f32 	[%rd18+3952], {%f5, %f5, %f5, %f5};
	st.local.v4.f32 	[%rd18+5520], {%f5, %f5, %f5, %f5};
	st.local.v4.f32 	[%rd18+7088], {%f5, %f5, %f5, %f5};
	st.local.v4.f32 	[%rd18+8656], {%f5, %f5, %f5, %f5};
	st.local.v4.f32 	[%rd18+10224], {%f5, %f5, %f5, %f5};
	st.local.v4.f32 	[%rd18+11792], {%f5, %f5, %f5, %f5};
	st.local.v4.f32 	[%rd18+832], {%f5, %f5, %f5, %f5};
	st.local.v4.f32 	[%rd18+2400], {%f5, %f5, %f5, %f5};
	st.local.v4.f32 	[%rd18+3968], {%f5, %f5, %f5, %f5};
	st.local.v4.f32 	[%rd18+5536], {%f5, %f5, %f5, %f5};
	st.local.v4.f32 	[%rd18+7104], {%f5, %f5, %f5, %f5};
	st.local.v4.f32 	[%rd18+8672], {%f5, %f5, %f5, %f5};
	st.local.v4.f32 	[%rd18+10240], {%f5, %f5, %f5, %f5};
	st.local.v4.f32 	[%rd18+11808], {%f5, %f5, %f5, %f5};
	st.local.v4.f32 	[%rd18+848], {%f5, %f5, %f5, %f5};
	st.local.v4.f32 	[%rd18+2416], {%f5, %f5, %f5, %f5};
	st.local.v4.f32 	[%rd18+3984], {%f5, %f5, %f5, %f5};
	st.local.v4.f32 	[%rd18+5552], {%f5, %f5, %f5, %f5};
	st.local.v4.f32 	[%rd18+7120], {%f5, %f5, %f5, %f5};
	st.local.v4.f32 	[%rd18+8688], {%f5, %f5, %f5, %f5};
	st.local.v4.f32 	[%rd18+10256], {%f5, %f5, %f5, %f5};
	st.local.v4.f32 	[%rd18+11824], {%f5, %f5, %f5, %f5};
	st.local.v4.f32 	[%rd18+864], {%f5, %f5, %f5, %f5};
	st.local.v4.f32 	[%rd18+2432], {%f5, %f5, %f5, %f5};
	st.local.v4.f32 	[%rd18+4000], {%f5, %f5, %f5, %f5};
	st.local.v4.f32 	[%rd18+5568], {%f5, %f5, %f5, %f5};
	st.local.v4.f32 	[%rd18+7136], {%f5, %f5, %f5, %f5};
	st.local.v4.f32 	[%rd18+8704], {%f5, %f5, %f5, %f5};
	st.local.v4.f32 	[%rd18+10272], {%f5, %f5, %f5, %f5};
	st.local.v4.f32 	[%rd18+11840], {%f5, %f5, %f5, %f5};
	st.local.v4.f32 	[%rd18+880], {%f5, %f5, %f5, %f5};
	st.local.v4.f32 	[%rd18+2448], {%f5, %f5, %f5, %f5};
	st.local.v4.f32 	[%rd18+4016], {%f5, %f5, %f5, %f5};
	st.local.v4.f32 	[%rd18+5584], {%f5, %f5, %f5, %f5};
	st.local.v4.f32 	[%rd18+7152], {%f5, %f5, %f5, %f5};
	st.local.v4.f32 	[%rd18+8720], {%f5, %f5, %f5, %f5};
	st.local.v4.f32 	[%rd18+10288], {%f5, %f5, %f5, %f5};
	st.local.v4.f32 	[%rd18+11856], {%f5, %f5, %f5, %f5};
	add.s32 	%r78, %r78, 1;
	setp.ne.s32 	%p2, %r78, 7;
	@%p2 bra 	$L__BB0_1;
	mov.b32 	%r79, 0;
	mov.u32 	%r3, %tid.x;
	shl.b32 	%r41, %r3, 2;
	mov.u32 	%r42, _ZZ17my_kernel_kernel0E18PaddedInput_shared;
	add.s32 	%r43, %r41, %r42;
	add.s32 	%r5, %r43, 256;
	shl.b32 	%r45, %r3, 5;
	and.b32  	%r46, %r45, 32640;
$L__BB0_3:
	bar.sync 	0;
	shl.b32 	%r44, %r79, 2;
	and.b32  	%r47, %r3, 3;
	or.b32  	%r48, %r46, %r47;
	add.s32 	%r84, %r48, %r44;
	add.s32 	%r83, %r84, 3072;
	add.s32 	%r82, %r84, 2048;
	add.s32 	%r80, %r84, 1024;
	mov.b32 	%r85, 256;
	mov.u32 	%r81, %r5;
$L__BB0_4:
	ld.param.u64 	%rd40, [my_kernel_kernel0_param_0];
	mul.wide.u32 	%rd19, %r84, 4;
	cvta.to.global.u64 	%rd20, %rd40;
	add.s64 	%rd21, %rd20, %rd19;
	mul.wide.u32 	%rd22, %r83, 4;
	add.s64 	%rd23, %rd20, %rd22;
	mul.wide.u32 	%rd24, %r82, 4;
	add.s64 	%rd25, %rd20, %rd24;
	mul.wide.u32 	%rd26, %r80, 4;
	add.s64 	%rd27, %rd20, %rd26;
	ld.global.nc.f32 	%f6, [%rd21];
	st.shared.f32 	[%r81+-256], %f6;
	ld.global.nc.f32 	%f7, [%rd27];
	st.shared.f32 	[%r81+-128], %f7;
	ld.global.nc.f32 	%f8, [%rd25];
	st.shared.f32 	[%r81], %f8;
	ld.global.nc.f32 	%f9, [%rd23];
	st.shared.f32 	[%r81+128], %f9;
	add.s32 	%r85, %r85, 512;
	add.s32 	%r84, %r84, 4096;
	add.s32 	%r83, %r83, 4096;
	add.s32 	%r82, %r82, 4096;
	add.s32 	%r81, %r81, 512;
	add.s32 	%r80, %r80, 4096;
	setp.ne.s32 	%p3, %r85, 25344;
	@%p3 bra 	$L__BB0_4;
	ld.param.u64 	%rd41, [my_kernel_kernel0_param_1];
	shl.b32 	%r50, %r79, 9;
	shl.b32 	%r51, %r3, 1;
	mov.u32 	%r52, %ctaid.x;
	shl.b32 	%r53, %r52, 6;
	add.s32 	%r54, %r51, %r53;
	add.s32 	%r55, %r54, %r50;
	cvta.to.global.u64 	%rd28, %rd41;
	mul.wide.u32 	%rd29, %r55, 4;
	add.s64 	%rd30, %rd28, %rd29;
	ld.global.nc.v2.f32 	{%f10, %f11}, [%rd30];
	shl.b32 	%r56, %r3, 3;
	mov.u32 	%r57, _ZZ17my_kernel_kernel0E18placeholder_shared;
	add.s32 	%r58, %r57, %r56;
	st.shared.v2.f32 	[%r58], {%f10, %f11};
	ld.global.nc.v2.f32 	{%f12, %f13}, [%rd30+512];
	st.shared.v2.f32 	[%r58+256], {%f12, %f13};
	ld.global.nc.v2.f32 	{%f14, %f15}, [%rd30+1024];
	st.shared.v2.f32 	[%r58+512], {%f14, %f15};
	ld.global.nc.v2.f32 	{%f16, %f17}, [%rd30+1536];
	st.shared.v2.f32 	[%r58+768], {%f16, %f17};
	bar.sync 	0;
	mov.b32 	%r86, 0;
$L__BB0_6:
	mul.lo.s32 	%r23, %r86, 28;
	mov.b32 	%r87, 0;
$L__BB0_7:
	mad.lo.s32 	%r25, %r86, 448, %r87;
	shl.b32 	%r61, %r87, 6;
	add.s32 	%r62, %r61, %r3;
	shl.b32 	%r63, %r62, 2;
	mov.u32 	%r64, _ZZ17my_kernel_kernel0E18placeholder_shared;
	add.s32 	%r65, %r64, %r63;
	ld.shared.f32 	%f1, [%r65];
	ld.shared.f32 	%f2, [%r65+128];
	mov.b32 	%r88, 0;
	mov.pred 	%p11, -1;
$L__BB0_8:
	mov.pred 	%p1, %p11;
	mad.lo.s32 	%r67, %r88, 196, %r23;
	mad.lo.s32 	%r68, %r88, 3136, %r25;
	mul.wide.u32 	%rd31, %r67, 4;
	add.s64 	%rd32, %rd1, %rd31;
	ld.local.v4.f32 	{%f18, %f19, %f20, %f21}, [%rd32];
	shl.b32 	%r69, %r68, 2;
	mov.u32 	%r70, _ZZ17my_kernel_kernel0E18PaddedInput_shared;
	add.s32 	%r71, %r70, %r69;
	ld.shared.f32 	%f22, [%r71];
	fma.rn.f32 	%f23, %f22, %f1, %f18;
	ld.local.v4.f32 	{%f24, %f25, %f26, %f27}, [%rd32+1568];
	fma.rn.f32 	%f28, %f22, %f2, %f24;
	ld.local.v4.f32 	{%f29, %f30, %f31, %f32}, [%rd32+3136];
	ld.shared.f32 	%f33, [%r71+112];
	fma.rn.f32 	%f34, %f33, %f1, %f29;
	ld.local.v4.f32 	{%f35, %f36, %f37, %f38}, [%rd32+4704];
	fma.rn.f32 	%f39, %f33, %f2, %f35;
	ld.local.v4.f32 	{%f40, %f41, %f42, %f43}, [%rd32+6272];
	ld.shared.f32 	%f44, [%r71+224];
	fma.rn.f32 	%f45, %f44, %f1, %f40;
	ld.local.v4.f32 	{%f46, %f47, %f48, %f49}, [%rd32+7840];
	fma.rn.f32 	%f50, %f44, %f2, %f46;
	ld.local.v4.f32 	{%f51, %f52, %f53, %f54}, [%rd32+9408];
	ld.shared.f32 	%f55, [%r71+336];
	fma.rn.f32 	%f56, %f55, %f1, %f51;
	ld.local.v4.f32 	{%f57, %f58, %f59, %f60}, [%rd32+10976];
	fma.rn.f32 	%f61, %f55, %f2, %f57;
	ld.shared.f32 	%f62, [%r71+16];
	fma.rn.f32 	%f63, %f62, %f1, %f19;
	fma.rn.f32 	%f64, %f62, %f2, %f25;
	ld.shared.f32 	%f65, [%r71+128];
	fma.rn.f32 	%f66, %f65, %f1, %f30;
	fma.rn.f32 	%f67, %f65, %f2, %f36;
	ld.shared.f32 	%f68, [%r71+240];
	fma.rn.f32 	%f69, %f68, %f1, %f41;
	fma.rn.f32 	%f70, %f68, %f2, %f47;
	ld.shared.f32 	%f71, [%r71+352];
	fma.rn.f32 	%f72, %f71, %f1, %f52;
	fma.rn.f32 	%f73, %f71, %f2, %f58;
	ld.shared.f32 	%f74, [%r71+32];
	fma.rn.f32 	%f75, %f74, %f1, %f20;
	fma.rn.f32 	%f76, %f74, %f2, %f26;
	ld.shared.f32 	%f77, [%r71+144];
	fma.rn.f32 	%f78, %f77, %f1, %f31;
	fma.rn.f32 	%f79, %f77, %f2, %f37;
	ld.shared.f32 	%f80, [%r71+256];
	fma.rn.f32 	%f81, %f80, %f1, %f42;
	fma.rn.f32 	%f82, %f80, %f2, %f48;
	ld.shared.f32 	%f83, [%r71+368];
	fma.rn.f32 	%f84, %f83, %f1, %f53;
	fma.rn.f32 	%f85, %f83, %f2, %f59;
	ld.shared.f32 	%f86, [%r71+48];
	fma.rn.f32 	%f87, %f86, %f1, %f21;
	st.local.v4.f32 	[%rd32], {%f23, %f63, %f75, %f87};
	fma.rn.f32 	%f88, %f86, %f2, %f27;
	st.local.v4.f32 	[%rd32+1568], {%f28, %f64, %f76, %f88};
	ld.shared.f32 	%f89, [%r71+160];
	fma.rn.f32 	%f90, %f89, %f1, %f32;
	st.local.v4.f32 	[%rd32+3136], {%f34, %f66, %f78, %f90};
	fma.rn.f32 	%f91, %f89, %f2, %f38;
	st.local.v4.f32 	[%rd32+4704], {%f39, %f67, %f79, %f91};
	ld.shared.f32 	%f92, [%r71+272];
	fma.rn.f32 	%f93, %f92, %f1, %f43;
	st.local.v4.f32 	[%rd32+6272], {%f45, %f69, %f81, %f93};
	fma.rn.f32 	%f94, %f92, %f2, %f49;
	st.local.v4.f32 	[%rd32+7840], {%f50, %f70, %f82, %f94};
	ld.shared.f32 	%f95, [%r71+384];
	fma.rn.f32 	%f96, %f95, %f1, %f54;
	st.local.v4.f32 	[%rd32+9408], {%f56, %f72, %f84, %f96};
	fma.rn.f32 	%f97, %f95, %f2, %f60;
	st.local.v4.f32 	[%rd32+10976], {%f61, %f73, %f85, %f97};
	ld.local.v4.f32 	{%f98, %f99, %f100, %f101}, [%rd32+16];
	ld.shared.f32 	%f102, [%r71+64];
	fma.rn.f32 	%f103, %f102, %f1, %f98;
	ld.local.v4.f32 	{%f104, %f105, %f106, %f107}, [%rd32+1584];
	fma.rn.f32 	%f108, %f102, %f2, %f104;
	ld.local.v4.f32 	{%f109, %f110, %f111, %f112}, [%rd32+3152];
	ld.shared.f32 	%f113, [%r71+176];
	fma.rn.f32 	%f114, %f113, %f1, %f109;
	ld.local.v4.f32 	{%f115, %f116, %f117, %f118}, [%rd32+4720];
	fma.rn.f32 	%f119, %f113, %f2, %f115;
	ld.local.v4.f32 	{%f120, %f121, %f122, %f123}, [%rd32+6288];
	ld.shared.f32 	%f124, [%r71+288];
	fma.rn.f32 	%f125, %f124, %f1, %f120;
	ld.local.v4.f32 	{%f126, %f127, %f128, %f129}, [%rd32+7856];
	fma.rn.f32 	%f130, %f124, %f2, %f126;
	ld.local.v4.f32 	{%f131, %f132, %f133, %f134}, [%rd32+9424];
	ld.shared.f32 	%f135, [%r71+400];
	fma.rn.f32 	%f136, %f135, %f1, %f131;
	ld.local.v4.f32 	{%f137, %f138, %f139, %f140}, [%rd32+10992];
	fma.rn.f32 	%f141, %f135, %f2, %f137;
	ld.shared.f32 	%f142, [%r71+80];
	fma.rn.f32 	%f143, %f142, %f1, %f99;
	fma.rn.f32 	%f144, %f142, %f2, %f105;
	ld.shared.f32 	%f145, [%r71+192];
	fma.rn.f32 	%f146, %f145, %f1, %f110;
	fma.rn.f32 	%f147, %f145, %f2, %f116;
	ld.shared.f32 	%f148, [%r71+304];
	fma.rn.f32 	%f149, %f148, %f1, %f121;
	fma.rn.f32 	%f150, %f148, %f2, %f127;
	ld.shared.f32 	%f151, [%r71+416];
	fma.rn.f32 	%f152, %f151, %f1, %f132;
	fma.rn.f32 	%f153, %f151, %f2, %f138;
	ld.shared.f32 	%f154, [%r71+96];
	fma.rn.f32 	%f155, %f154, %f1, %f100;
	fma.rn.f32 	%f156, %f154, %f2, %f106;
	ld.shared.f32 	%f157, [%r71+208];
	fma.rn.f32 	%f158, %f157, %f1, %f111;
	fma.rn.f32 	%f159, %f157, %f2, %f117;
	ld.shared.f32 	%f160, [%r71+320];
	fma.rn.f32 	%f161, %f160, %f1, %f122;
	fma.rn.f32 	%f162, %f160, %f2, %f128;
	ld.shared.f32 	%f163, [%r71+432];
	fma.rn.f32 	%f164, %f163, %f1, %f133;
	fma.rn.f32 	%f165, %f163, %f2, %f139;
	ld.shared.f32 	%f166, [%r71+448];
	fma.rn.f32 	%f167, %f166, %f1, %f101;
	st.local.v4.f32 	[%rd32+16], {%f103, %f143, %f155, %f167};
	fma.rn.f32 	%f168, %f166, %f2, %f107;
	st.local.v4.f32 	[%rd32+1584], {%f108, %f144, %f156, %f168};
	ld.shared.f32 	%f169, [%r71+560];
	fma.rn.f32 	%f170, %f169, %f1, %f112;
	st.local.v4.f32 	[%rd32+3152], {%f114, %f146, %f158, %f170};
	fma.rn.f32 	%f171, %f169, %f2, %f118;
	st.local.v4.f32 	[%rd32+4720], {%f119, %f147, %f159, %f171};
	ld.shared.f32 	%f172, [%r71+672];
	fma.rn.f32 	%f173, %f172, %f1, %f123;
	st.local.v4.f32 	[%rd32+6288], {%f125, %f149, %f161, %f173};
	fma.rn.f32 	%f174, %f172, %f2, %f129;
	st.local.v4.f32 	[%rd32+7856], {%f130, %f150, %f162, %f174};
	ld.shared.f32 	%f175, [%r71+784];
	fma.rn.f32 	%f176, %f175, %f1, %f134;
	st.local.v4.f32 	[%rd32+9424], {%f136, %f152, %f164, %f176};
	fma.rn.f32 	%f177, %f175, %f2, %f140;
	st.local.v4.f32 	[%rd32+10992], {%f141, %f153, %f165, %f177};
	ld.local.v4.f32 	{%f178, %f179, %f180, %f181}, [%rd32+32];
	ld.shared.f32 	%f182, [%r71+464];
	fma.rn.f32 	%f183, %f182, %f1, %f178;
	ld.local.v4.f32 	{%f184, %f185, %f186, %f187}, [%rd32+1600];
	fma.rn.f32 	%f188, %f182, %f2, %f184;
	ld.local.v4.f32 	{%f189, %f190, %f191, %f192}, [%rd32+3168];
	ld.shared.f32 	%f193, [%r71+576];
	fma.rn.f32 	%f194, %f193, %f1, %f189;
	ld.local.v4.f32 	{%f195, %f196, %f197, %f198}, [%rd32+4736];
	fma.rn.f32 	%f199, %f193, %f2, %f195;
	ld.local.v4.f32 	{%f200, %f201, %f202, %f203}, [%rd32+6304];
	ld.shared.f32 	%f204, [%r71+688];
	fma.rn.f32 	%f205, %f204, %f1, %f200;
	ld.local.v4.f32 	{%f206, %f207, %f208, %f209}, [%rd32+7872];
	fma.rn.f32 	%f210, %f204, %f2, %f206;
	ld.local.v4.f32 	{%f211, %f212, %f213, %f214}, [%rd32+9440];
	ld.shared.f32 	%f215, [%r71+800];
	fma.rn.f32 	%f216, %f215, %f1, %f211;
	ld.local.v4.f32 	{%f217, %f218, %f219, %f220}, [%rd32+11008];
	fma.rn.f32 	%f221, %f215, %f2, %f217;
	ld.shared.f32 	%f222, [%r71+480];
	fma.rn.f32 	%f223, %f222, %f1, %f179;
	fma.rn.f32 	%f224, %f222, %f2, %f185;
	ld.shared.f32 	%f225, [%r71+592];
	fma.rn.f32 	%f226, %f225, %f1, %f190;
	fma.rn.f32 	%f227, %f225, %f2, %f196;
	ld.shared.f32 	%f228, [%r71+704];
	fma.rn.f32 	%f229, %f228, %f1, %f201;
	fma.rn.f32 	%f230, %f228, %f2, %f207;
	ld.shared.f32 	%f231, [%r71+816];
	fma.rn.f32 	%f232, %f231, %f1, %f212;
	fma.rn.f32 	%f233, %f231, %f2, %f218;
	ld.shared.f32 	%f234, [%r71+496];
	fma.rn.f32 	%f235, %f234, %f1, %f180;
	fma.rn.f32 	%f236, %f234, %f2, %f186;
	ld.shared.f32 	%f237, [%r71+608];
	fma.rn.f32 	%f238, %f237, %f1, %f191;
	fma.rn.f32 	%f239, %f237, %f2, %f197;
	ld.shared.f32 	%f240, [%r71+720];
	fma.rn.f32 	%f241, %f240, %f1, %f202;
	fma.rn.f32 	%f242, %f240, %f2, %f208;
	ld.shared.f32 	%f243, [%r71+832];
	fma.rn.f32 	%f244, %f243, %f1, %f213;
	fma.rn.f32 	%f245, %f243, %f2, %f219;
	ld.shared.f32 	%f246, [%r71+512];
	fma.rn.f32 	%f247, %f246, %f1, %f181;
	st.local.v4.f32 	[%rd32+32], {%f183, %f223, %f235, %f247};
	fma.rn.f32 	%f248, %f246, %f2, %f187;
	st.local.v4.f32 	[%rd32+1600], {%f188, %f224, %f236, %f248};
	ld.shared.f32 	%f249, [%r71+624];
	fma.rn.f32 	%f250, %f249, %f1, %f192;
	st.local.v4.f32 	[%rd32+3168], {%f194, %f226, %f238, %f250};
	fma.rn.f32 	%f251, %f249, %f2, %f198;
	st.local.v4.f32 	[%rd32+4736], {%f199, %f227, %f239, %f251};
	ld.shared.f32 	%f252, [%r71+736];
	fma.rn.f32 	%f253, %f252, %f1, %f203;
	st.local.v4.f32 	[%rd32+6304], {%f205, %f229, %f241, %f253};
	fma.rn.f32 	%f254, %f252, %f2, %f209;
	st.local.v4.f32 	[%rd32+7872], {%f210, %f230, %f242, %f254};
	ld.shared.f32 	%f255, [%r71+848];
	fma.rn.f32 	%f256, %f255, %f1, %f214;
	st.local.v4.f32 	[%rd32+9440], {%f216, %f232, %f244, %f256};
	fma.rn.f32 	%f257, %f255, %f2, %f220;
	st.local.v4.f32 	[%rd32+11008], {%f221, %f233, %f245, %f257};
	ld.local.v4.f32 	{%f258, %f259, %f260, %f261}, [%rd32+48];
	ld.shared.f32 	%f262, [%r71+528];
	fma.rn.f32 	%f263, %f262, %f1, %f258;
	ld.local.v4.f32 	{%f264, %f265, %f266, %f267}, [%rd32+1616];
	fma.rn.f32 	%f268, %f262, %f2, %f264;
	ld.local.v4.f32 	{%f269, %f270, %f271, %f272}, [%rd32+3184];
	ld.shared.f32 	%f273, [%r71+640];
	fma.rn.f32 	%f274, %f273, %f1, %f269;
	ld.local.v4.f32 	{%f275, %f276, %f277, %f278}, [%rd32+4752];
	fma.rn.f32 	%f279, %f273, %f2, %f275;
	ld.local.v4.f32 	{%f280, %f281, %f282, %f283}, [%rd32+6320];
	ld.shared.f32 	%f284, [%r71+752];
	fma.rn.f32 	%f285, %f284, %f1, %f280;
	ld.local.v4.f32 	{%f286, %f287, %f288, %f289}, [%rd32+7888];
	fma.rn.f32 	%f290, %f284, %f2, %f286;
	ld.local.v4.f32 	{%f291, %f292, %f293, %f294}, [%rd32+9456];
	ld.shared.f32 	%f295, [%r71+864];
	fma.rn.f32 	%f296, %f295, %f1, %f291;
	ld.local.v4.f32 	{%f297, %f298, %f299, %f300}, [%rd32+11024];
	fma.rn.f32 	%f301, %f295, %f2, %f297;
	ld.shared.f32 	%f302, [%r71+544];
	fma.rn.f32 	%f303, %f302, %f1, %f259;
	fma.rn.f32 	%f304, %f302, %f2, %f265;
	ld.shared.f32 	%f305, [%r71+656];
	fma.rn.f32 	%f306, %f305, %f1, %f270;
	fma.rn.f32 	%f307, %f305, %f2, %f276;
	ld.shared.f32 	%f308, [%r71+768];
	fma.rn.f32 	%f309, %f308, %f1, %f281;
	fma.rn.f32 	%f310, %f308, %f2, %f287;
	ld.shared.f32 	%f311, [%r71+880];
	fma.rn.f32 	%f312, %f311, %f1, %f292;
	fma.rn.f32 	%f313, %f311, %f2, %f298;
	ld.shared.f32 	%f314, [%r71+896];
	fma.rn.f32 	%f315, %f314, %f1, %f260;
	fma.rn.f32 	%f316, %f314, %f2, %f266;
	ld.shared.f32 	%f317, [%r71+1008];
	fma.rn.f32 	%f318, %f317, %f1, %f271;
	fma.rn.f32 	%f319, %f317, %f2, %f277;
	ld.shared.f32 	%f320, [%r71+1120];
	fma.rn.f32 	%f321, %f320, %f1, %f282;
	fma.rn.f32 	%f322, %f320, %f2, %f288;
	ld.shared.f32 	%f323, [%r71+1232];
	fma.rn.f32 	%f324, %f323, %f1, %f293;
	fma.rn.f32 	%f325, %f323, %f2, %f299;
	ld.shared.f32 	%f326, [%r71+912];
	fma.rn.f32 	%f327, %f326, %f1, %f261;
	st.local.v4.f32 	[%rd32+48], {%f263, %f303, %f315, %f327};
	fma.rn.f32 	%f328, %f326, %f2, %f267;
	st.local.v4.f32 	[%rd32+1616], {%f268, %f304, %f316, %f328};
	ld.shared.f32 	%f329, [%r71+1024];
	fma.rn.f32 	%f330, %f329, %f1, %f272;
	st.local.v4.f32 	[%rd32+3184], {%f274, %f306, %f318, %f330};
	fma.rn.f32 	%f331, %f329, %f2, %f278;
	st.local.v4.f32 	[%rd32+4752], {%f279, %f307, %f319, %f331};
	ld.shared.f32 	%f332, [%r71+1136];
	fma.rn.f32 	%f333, %f332, %f1, %f283;
	st.local.v4.f32 	[%rd32+6320], {%f285, %f309, %f321, %f333};
	fma.rn.f32 	%f334, %f332, %f2, %f289;
	st.local.v4.f32 	[%rd32+7888], {%f290, %f310, %f322, %f334};
	ld.shared.f32 	%f335, [%r71+1248];
	fma.rn.f32 	%f336, %f335, %f1, %f294;
	st.local.v4.f32 	[%rd32+9456], {%f296, %f312, %f324, %f336};
	fma.rn.f32 	%f337, %f335, %f2, %f300;
	st.local.v4.f32 	[%rd32+11024], {%f301, %f313, %f325, %f337};
	ld.local.v4.f32 	{%f338, %f339, %f340, %f341}, [%rd32+64];
	ld.shared.f32 	%f342, [%r71+928];
	fma.rn.f32 	%f343, %f342, %f1, %f338;
	ld.local.v4.f32 	{%f344, %f345, %f346, %f347}, [%rd32+1632];
	fma.rn.f32 	%f348, %f342, %f2, %f344;
	ld.local.v4.f32 	{%f349, %f350, %f351, %f352}, [%rd32+3200];
	ld.shared.f32 	%f353, [%r71+1040];
	fma.rn.f32 	%f354, %f353, %f1, %f349;
	ld.local.v4.f32 	{%f355, %f356, %f357, %f358}, [%rd32+4768];
	fma.rn.f32 	%f359, %f353, %f2, %f355;
	ld.local.v4.f32 	{%f360, %f361, %f362, %f363}, [%rd32+6336];
	ld.shared.f32 	%f364, [%r71+1152];
	fma.rn.f32 	%f365, %f364, %f1, %f360;
	ld.local.v4.f32 	{%f366, %f367, %f368, %f369}, [%rd32+7904];
	fma.rn.f32 	%f370, %f364, %f2, %f366;
	ld.local.v4.f32 	{%f371, %f372, %f373, %f374}, [%rd32+9472];
	ld.shared.f32 	%f375, [%r71+1264];
	fma.rn.f32 	%f376, %f375, %f1, %f371;
	ld.local.v4.f32 	{%f377, %f378, %f379, %f380}, [%rd32+11040];
	fma.rn.f32 	%f381, %f375, %f2, %f377;
	ld.shared.f32 	%f382, [%r71+944];
	fma.rn.f32 	%f383, %f382, %f1, %f339;
	fma.rn.f32 	%f384, %f382, %f2, %f345;
	ld.shared.f32 	%f385, [%r71+1056];
	fma.rn.f32 	%f386, %f385, %f1, %f350;
	fma.rn.f32 	%f387, %f385, %f2, %f356;
	ld.shared.f32 	%f388, [%r71+1168];
	fma.rn.f32 	%f389, %f388, %f1, %f361;
	fma.rn.f32 	%f390, %f388, %f2, %f367;
	ld.shared.f32 	%f391, [%r71+1280];
	fma.rn.f32 	%f392, %f391, %f1, %f372;
	fma.rn.f32 	%f393, %f391, %f2, %f378;
	ld.shared.f32 	%f394, [%r71+960];
	fma.rn.f32 	%f395, %f394, %f1, %f340;
	fma.rn.f32 	%f396, %f394, %f2, %f346;
	ld.shared.f32 	%f397, [%r71+1072];
	fma.rn.f32 	%f398, %f397, %f1, %f351;
	fma.rn.f32 	%f399, %f397, %f2, %f357;
	ld.shared.f32 	%f400, [%r71+1184];
	fma.rn.f32 	%f401, %f400, %f1, %f362;
	fma.rn.f32 	%f402, %f400, %f2, %f368;
	ld.shared.f32 	%f403, [%r71+1296];
	fma.rn.f32 	%f404, %f403, %f1, %f373;
	fma.rn.f32 	%f405, %f403, %f2, %f379;
	ld.shared.f32 	%f406, [%r71+976];
	fma.rn.f32 	%f407, %f406, %f1, %f341;
	st.local.v4.f32 	[%rd32+64], {%f343, %f383, %f395, %f407};
	fma.rn.f32 	%f408, %f406, %f2, %f347;
	st.local.v4.f32 	[%rd32+1632], {%f348, %f384, %f396, %f408};
	ld.shared.f32 	%f409, [%r71+1088];
	fma.rn.f32 	%f410, %f409, %f1, %f352;
	st.local.v4.f32 	[%rd32+3200], {%f354, %f386, %f398, %f410};
	fma.rn.f32 	%f411, %f409, %f2, %f358;
	st.local.v4.f32 	[%rd32+4768], {%f359, %f387, %f399, %f411};
	ld.shared.f32 	%f412, [%r71+1200];
	fma.rn.f32 	%f413, %f412, %f1, %f363;
	st.local.v4.f32 	[%rd32+6336], {%f365, %f389, %f401, %f413};
	fma.rn.f32 	%f414, %f412, %f2, %f369;
	st.local.v4.f32 	[%rd32+7904], {%f370, %f390, %f402, %f414};
	ld.shared.f32 	%f415, [%r71+1312];
	fma.rn.f32 	%f416, %f415, %f1, %f374;
	st.local.v4.f32 	[%rd32+9472], {%f376, %f392, %f404, %f416};
	fma.rn.f32 	%f417, %f415, %f2, %f380;
	st.local.v4.f32 	[%rd32+11040], {%f381, %f393, %f405, %f417};
	ld.local.v4.f32 	{%f418, %f419, %f420, %f421}, [%rd32+80];
	ld.shared.f32 	%f422, [%r71+992];
	fma.rn.f32 	%f423, %f422, %f1, %f418;
	ld.local.v4.f32 	{%f424, %f425, %f426, %f427}, [%rd32+1648];
	fma.rn.f32 	%f428, %f422, %f2, %f424;
	ld.local.v4.f32 	{%f429, %f430, %f431, %f432}, [%rd32+3216];
	ld.shared.f32 	%f433, [%r71+1104];
	fma.rn.f32 	%f434, %f433, %f1, %f429;
	ld.local.v4.f32 	{%f435, %f436, %f437, %f438}, [%rd32+4784];
	fma.rn.f32 	%f439, %f433, %f2, %f435;
	ld.local.v4.f32 	{%f440, %f441, %f442, %f443}, [%rd32+6352];
	ld.shared.f32 	%f444, [%r71+1216];
	fma.rn.f32 	%f445, %f444, %f1, %f440;
	ld.local.v4.f32 	{%f446, %f447, %f448, %f449}, [%rd32+7920];
	fma.rn.f32 	%f450, %f444, %f2, %f446;
	ld.local.v4.f32 	{%f451, %f452, %f453, %f454}, [%rd32+9488];
	ld.shared.f32 	%f455, [%r71+1328];
	fma.rn.f32 	%f456, %f455, %f1, %f451;
	ld.local.v4.f32 	{%f457, %f458, %f459, %f460}, [%rd32+11056];
	fma.rn.f32 	%f461, %f455, %f2, %f457;
	ld.shared.f32 	%f462, [%r71+1344];
	fma.rn.f32 	%f463, %f462, %f1, %f419;
	fma.rn.f32 	%f464, %f462, %f2, %f425;
	ld.shared.f32 	%f465, [%r71+1456];
	fma.rn.f32 	%f466, %f465, %f1, %f430;
	fma.rn.f32 	%f467, %f465, %f2, %f436;
	ld.shared.f32 	%f468, [%r71+1568];
	fma.rn.f32 	%f469, %f468, %f1, %f441;
	fma.rn.f32 	%f470, %f468, %f2, %f447;
	ld.shared.f32 	%f471, [%r71+1680];
	fma.rn.f32 	%f472, %f471, %f1, %f452;
	fma.rn.f32 	%f473, %f471, %f2, %f458;
	ld.shared.f32 	%f474, [%r71+1360];
	fma.rn.f32 	%f475, %f474, %f1, %f420;
	fma.rn.f32 	%f476, %f474, %f2, %f426;
	ld.shared.f32 	%f477, [%r71+1472];
	fma.rn.f32 	%f478, %f477, %f1, %f431;
	fma.rn.f32 	%f479, %f477, %f2, %f437;
	ld.shared.f32 	%f480, [%r71+1584];
	fma.rn.f32 	%f481, %f480, %f1, %f442;
	fma.rn.f32 	%f482, %f480, %f2, %f448;
	ld.shared.f32 	%f483, [%r71+1696];
	fma.rn.f32 	%f484, %f483, %f1, %f453;
	fma.rn.f32 	%f485, %f483, %f2, %f459;
	ld.shared.f32 	%f486, [%r71+1376];
	fma.rn.f32 	%f487, %f486, %f1, %f421;
	st.local.v4.f32 	[%rd32+80], {%f423, %f463, %f475, %f487};
	fma.rn.f32 	%f488, %f486, %f2, %f427;
	st.local.v4.f32 	[%rd32+1648], {%f428, %f464, %f476, %f488};
	ld.shared.f32 	%f489, [%r71+1488];
	fma.rn.f32 	%f490, %f489, %f1, %f432;
	st.local.v4.f32 	[%rd32+3216], {%f434, %f466, %f478, %f490};
	fma.rn.f32 	%f491, %f489, %f2, %f438;
	st.local.v4.f32 	[%rd32+4784], {%f439, %f467, %f479, %f491};
	ld.shared.f32 	%f492, [%r71+1600];
	fma.rn.f32 	%f493, %f492, %f1, %f443;
	st.local.v4.f32 	[%rd32+6352], {%f445, %f469, %f481, %f493};
	fma.rn.f32 	%f494, %f492, %f2, %f449;
	st.local.v4.f32 	[%rd32+7920], {%f450, %f470, %f482, %f494};
	ld.shared.f32 	%f495, [%r71+1712];
	fma.rn.f32 	%f496, %f495, %f1, %f454;
	st.local.v4.f32 	[%rd32+9488], {%f456, %f472, %f484, %f496};
	fma.rn.f32 	%f497, %f495, %f2, %f460;
	st.local.v4.f32 	[%rd32+11056], {%f461, %f473, %f485, %f497};
	ld.local.v4.f32 	{%f498, %f499, %f500, %f501}, [%rd32+96];
	ld.shared.f32 	%f502, [%r71+1392];
	fma.rn.f32 	%f503, %f502, %f1, %f498;
	ld.local.v4.f32 	{%f504, %f505, %f506, %f507}, [%rd32+1664];
	fma.rn.f32 	%f508, %f502, %f2, %f504;
	ld.local.v4.f32 	{%f509, %f510, %f511, %f512}, [%rd32+3232];
	ld.shared.f32 	%f513, [%r71+1504];
	fma.rn.f32 	%f514, %f513, %f1, %f509;
	ld.local.v4.f32 	{%f515, %f516, %f517, %f518}, [%rd32+4800];
	fma.rn.f32 	%f519, %f513, %f2, %f515;
	ld.local.v4.f32 	{%f520, %f521, %f522, %f523}, [%rd32+6368];
	ld.shared.f32 	%f524, [%r71+1616];
	fma.rn.f32 	%f525, %f524, %f1, %f520;
	ld.local.v4.f32 	{%f526, %f527, %f528, %f529}, [%rd32+7936];
	fma.rn.f32 	%f530, %f524, %f2, %f526;
	ld.local.v4.f32 	{%f531, %f532, %f533, %f534}, [%rd32+9504];
	ld.shared.f32 	%f535, [%r71+1728];
	fma.rn.f32 	%f536, %f535, %f1, %f531;
	ld.local.v4.f32 	{%f537, %f538, %f539, %f540}, [%rd32+11072];
	fma.rn.f32 	%f541, %f535, %f2, %f537;
	ld.shared.f32 	%f542, [%r71+1408];
	fma.rn.f32 	%f543, %f542, %f1, %f499;
	fma.rn.f32 	%f544, %f542, %f2, %f505;
	ld.shared.f32 	%f545, [%r71+1520];
	fma.rn.f32 	%f546, %f545, %f1, %f510;
	fma.rn.f32 	%f547, %f545, %f2, %f516;
	ld.shared.f32 	%f548, [%r71+1632];
	fma.rn.f32 	%f549, %f548, %f1, %f521;
	fma.rn.f32 	%f550, %f548, %f2, %f527;
	ld.shared.f32 	%f551, [%r71+1744];
	fma.rn.f32 	%f552, %f551, %f1, %f532;
	fma.rn.f32 	%f553, %f551, %f2, %f538;
	ld.shared.f32 	%f554, [%r71+1424];
	fma.rn.f32 	%f555, %f554, %f1, %f500;
	fma.rn.f32 	%f556, %f554, %f2, %f506;
	ld.shared.f32 	%f557, [%r71+1536];
	fma.rn.f32 	%f558, %f557, %f1, %f511;
	fma.rn.f32 	%f559, %f557, %f2, %f517;
	ld.shared.f32 	%f560, [%r71+1648];
	fma.rn.f32 	%f561, %f560, %f1, %f522;
	fma.rn.f32 	%f562, %f560, %f2, %f528;
	ld.shared.f32 	%f563, [%r71+1760];
	fma.rn.f32 	%f564, %f563, %f1, %f533;
	fma.rn.f32 	%f565, %f563, %f2, %f539;
	ld.shared.f32 	%f566, [%r71+1440];
	fma.rn.f32 	%f567, %f566, %f1, %f501;
	st.local.v4.f32 	[%rd32+96], {%f503, %f543, %f555, %f567};
	fma.rn.f32 	%f568, %f566, %f2, %f507;
	st.local.v4.f32 	[%rd32+1664], {%f508, %f544, %f556, %f568};
	ld.shared.f32 	%f569, [%r71+1552];
	fma.rn.f32 	%f570, %f569, %f1, %f512;
	st.local.v4.f32 	[%rd32+3232], {%f514, %f546, %f558, %f570};
	fma.rn.f32 	%f571, %f569, %f2, %f518;
	st.local.v4.f32 	[%rd32+4800], {%f519, %f547, %f559, %f571};
	ld.shared.f32 	%f572, [%r71+1664];
	fma.rn.f32 	%f573, %f572, %f1, %f523;
	st.local.v4.f32 	[%rd32+6368], {%f525, %f549, %f561, %f573};
	fma.rn.f32 	%f574, %f572, %f2, %f529;
	st.local.v4.f32 	[%rd32+7936], {%f530, %f550, %f562, %f574};
	ld.shared.f32 	%f575, [%r71+1776];
	fma.rn.f32 	%f576, %f575, %f1, %f534;
	st.local.v4.f32 	[%rd32+9504], {%f536, %f552, %f564, %f576};
	fma.rn.f32 	%f577, %f575, %f2, %f540;
	st.local.v4.f32 	[%rd32+11072], {%f541, %f553, %f565, %f577};
	mov.b32 	%r88, 1;
	mov.pred 	%p11, 0;
	@%p1 bra 	$L__BB0_8;
	add.s32 	%r87, %r87, 1;
	setp.ne.s32 	%p6, %r87, 4;
	@%p6 bra 	$L__BB0_7;
	add.s32 	%r86, %r86, 1;
	setp.ne.s32 	%p7, %r86, 7;
	@%p7 bra 	$L__BB0_6;
	add.s32 	%r79, %r79, 1;
	setp.ne.s32 	%p8, %r79, 32;
	@%p8 bra 	$L__BB0_3;
	ld.param.u64 	%rd43, [my_kernel_kernel0_param_3];
	shl.b32 	%r73, %r3, 1;
	mov.u32 	%r74, %ctaid.x;
	shl.b32 	%r75, %r74, 6;
	add.s32 	%r76, %r73, %r75;
	sub.s32 	%r89, %r76, %r3;
	cvta.to.global.u64 	%rd33, %rd43;
	mul.wide.u32 	%rd34, %r89, 4;
	add.s64 	%rd35, %rd33, %rd34;
	ld.global.nc.f32 	%f3, [%rd35];
	ld.global.nc.f32 	%f4, [%rd35+128];
	add.s64 	%rd44, %rd1, 6272;
	mov.b32 	%r90, 0;
$L__BB0_13:
	ld.param.u64 	%rd42, [my_kernel_kernel0_param_2];
	ld.local.f32 	%f578, [%rd44+-6272];
	add.f32 	%f579, %f578, %f3;
	max.f32 	%f580, %f579, 0f00000000;
	cvta.to.global.u64 	%rd4, %rd42;
	mul.wide.u32 	%rd36, %r89, 4;
	add.s64 	%rd37, %rd4, %rd36;
	st.global.f32 	[%rd37], %f580;
	ld.local.f32 	%f581, [%rd44+-4704];
	add.f32 	%f582, %f581, %f4;
	max.f32 	%f583, %f582, 0f00000000;
	st.global.f32 	[%rd37+128], %f583;
	ld.local.f32 	%f584, [%rd44+-3136];
	add.f32 	%f585, %f584, %f3;
	max.f32 	%f586, %f585, 0f00000000;
	st.global.f32 	[%rd37+3584], %f586;
	ld.local.f32 	%f587, [%rd44+-1568];
	add.f32 	%f588, %f587, %f4;
	max.f32 	%f589, %f588, 0f00000000;
	st.global.f32 	[%rd37+3712], %f589;
	ld.local.f32 	%f590, [%rd44];
	add.f32 	%f591, %f590, %f3;
	max.f32 	%f592, %f591, 0f00000000;
	st.global.f32 	[%rd37+7168], %f592;
	ld.local.f32 	%f593, [%rd44+1568];
	add.f32 	%f594, %f593, %f4;
	max.f32 	%f595, %f594, 0f00000000;
	st.global.f32 	[%rd37+7296], %f595;
	ld.local.f32 	%f596, [%rd44+3136];
	add.f32 	%f597, %f596, %f3;
	max.f32 	%f598, %f597, 0f00000000;
	st.global.f32 	[%rd37+10752], %f598;
	ld.local.f32 	%f599, [%rd44+4704];
	add.f32 	%f600, %f599, %f4;
	max.f32 	%f601, %f600, 0f00000000;
	st.global.f32 	[%rd37+10880], %f601;
	ld.local.f32 	%f602, [%rd44+-6268];
	add.f32 	%f603, %f602, %f3;
	max.f32 	%f604, %f603, 0f00000000;
	st.global.f32 	[%rd37+512], %f604;
	ld.local.f32 	%f605, [%rd44+-4700];
	add.f32 	%f606, %f605, %f4;
	max.f32 	%f607, %f606, 0f00000000;
	st.global.f32 	[%rd37+640], %f607;
	ld.local.f32 	%f608, [%rd44+-3132];
	add.f32 	%f609, %f608, %f3;
	max.f32 	%f610, %f609, 0f00000000;
	st.global.f32 	[%rd37+4096], %f610;
	ld.local.f32 	%f611, [%rd44+-1564];
	add.f32 	%f612, %f611, %f4;
	max.f32 	%f613, %f612, 0f00000000;
	st.global.f32 	[%rd37+4224], %f613;
	ld.local.f32 	%f614, [%rd44+4];
	add.f32 	%f615, %f614, %f3;
	max.f32 	%f616, %f615, 0f00000000;
	st.global.f32 	[%rd37+7680], %f616;
	ld.local.f32 	%f617, [%rd44+1572];
	add.f32 	%f618, %f617, %f4;
	max.f32 	%f619, %f618, 0f00000000;
	st.global.f32 	[%rd37+7808], %f619;
	ld.local.f32 	%f620, [%rd44+3140];
	add.f32 	%f621, %f620, %f3;
	max.f32 	%f622, %f621, 0f00000000;
	st.global.f32 	[%rd37+11264], %f622;
	ld.local.f32 	%f623, [%rd44+4708];
	add.f32 	%f624, %f623, %f4;
	max.f32 	%f625, %f624, 0f00000000;
	st.global.f32 	[%rd37+11392], %f625;
	ld.local.f32 	%f626, [%rd44+-6264];
	add.f32 	%f627, %f626, %f3;
	max.f32 	%f628, %f627, 0f00000000;
	st.global.f32 	[%rd37+1024], %f628;
	ld.local.f32 	%f629, [%rd44+-4696];
	add.f32 	%f630, %f629, %f4;
	max.f32 	%f631, %f630, 0f00000000;
	st.global.f32 	[%rd37+1152], %f631;
	ld.local.f32 	%f632, [%rd44+-3128];
	add.f32 	%f633, %f632, %f3;
	max.f32 	%f634, %f633, 0f00000000;
	st.global.f32 	[%rd37+4608], %f634;
	ld.local.f32 	%f635, [%rd44+-1560];
	add.f32 	%f636, %f635, %f4;
	max.f32 	%f637, %f636, 0f00000000;
	st.global.f32 	[%rd37+4736], %f637;
	ld.local.f32 	%f638, [%rd44+8];
	add.f32 	%f639, %f638, %f3;
	max.f32 	%f640, %f639, 0f00000000;
	st.global.f32 	[%rd37+8192], %f640;
	ld.local.f32 	%f641, [%rd44+1576];
	add.f32 	%f642, %f641, %f4;
	max.f32 	%f643, %f642, 0f00000000;
	st.global.f32 	[%rd37+8320], %f643;
	ld.local.f32 	%f644, [%rd44+3144];
	add.f32 	%f645, %f644, %f3;
	max.f32 	%f646, %f645, 0f00000000;
	st.global.f32 	[%rd37+11776], %f646;
	ld.local.f32 	%f647, [%rd44+4712];
	add.f32 	%f648, %f647, %f4;
	max.f32 	%f649, %f648, 0f00000000;
	st.global.f32 	[%rd37+11904], %f649;
	ld.local.f32 	%f650, [%rd44+-6260];
	add.f32 	%f651, %f650, %f3;
	max.f32 	%f652, %f651, 0f00000000;
	st.global.f32 	[%rd37+1536], %f652;
	ld.local.f32 	%f653, [%rd44+-4692];
	add.f32 	%f654, %f653, %f4;
	max.f32 	%f655, %f654, 0f00000000;
	st.global.f32 	[%rd37+1664], %f655;
	ld.local.f32 	%f656, [%rd44+-3124];
	add.f32 	%f657, %f656, %f3;
	max.f32 	%f658, %f657, 0f00000000;
	st.global.f32 	[%rd37+5120], %f658;
	ld.local.f32 	%f659, [%rd44+-1556];
	add.f32 	%f660, %f659, %f4;
	max.f32 	%f661, %f660, 0f00000000;
	st.global.f32 	[%rd37+5248], %f661;
	ld.local.f32 	%f662, [%rd44+12];
	add.f32 	%f663, %f662, %f3;
	max.f32 	%f664, %f663, 0f00000000;
	st.global.f32 	[%rd37+8704], %f664;
	ld.local.f32 	%f665, [%rd44+1580];
	add.f32 	%f666, %f665, %f4;
	max.f32 	%f667, %f666, 0f00000000;
	st.global.f32 	[%rd37+8832], %f667;
	ld.local.f32 	%f668, [%rd44+3148];
	add.f32 	%f669, %f668, %f3;
	max.f32 	%f670, %f669, 0f00000000;
	st.global.f32 	[%rd37+12288], %f670;
	ld.local.f32 	%f671, [%rd44+4716];
	add.f32 	%f672, %f671, %f4;
	max.f32 	%f673, %f672, 0f00000000;
	st.global.f32 	[%rd37+12416], %f673;
	ld.local.f32 	%f674, [%rd44+-6256];
	add.f32 	%f675, %f674, %f3;
	max.f32 	%f676, %f675, 0f00000000;
	st.global.f32 	[%rd37+2048], %f676;
	ld.local.f32 	%f677, [%rd44+-4688];
	add.f32 	%f678, %f677, %f4;
	max.f32 	%f679, %f678, 0f00000000;
	st.global.f32 	[%rd37+2176], %f679;
	ld.local.f32 	%f680, [%rd44+-3120];
	add.f32 	%f681, %f680, %f3;
	max.f32 	%f682, %f681, 0f00000000;
	st.global.f32 	[%rd37+5632], %f682;
	ld.local.f32 	%f683, [%rd44+-1552];
	add.f32 	%f684, %f683, %f4;
	max.f32 	%f685, %f684, 0f00000000;
	st.global.f32 	[%rd37+5760], %f685;
	ld.local.f32 	%f686, [%rd44+16];
	add.f32 	%f687, %f686, %f3;
	max.f32 	%f688, %f687, 0f00000000;
	st.global.f32 	[%rd37+9216], %f688;
	ld.local.f32 	%f689, [%rd44+1584];
	add.f32 	%f690, %f689, %f4;
	max.f32 	%f691, %f690, 0f00000000;
	st.global.f32 	[%rd37+9344], %f691;
	ld.local.f32 	%f692, [%rd44+3152];
	add.f32 	%f693, %f692, %f3;
	max.f32 	%f694, %f693, 0f00000000;
	st.global.f32 	[%rd37+12800], %f694;
	ld.local.f32 	%f695, [%rd44+4720];
	add.f32 	%f696, %f695, %f4;
	max.f32 	%f697, %f696, 0f00000000;
	st.global.f32 	[%rd37+12928], %f697;
	ld.local.f32 	%f698, [%rd44+-6252];
	add.f32 	%f699, %f698, %f3;
	max.f32 	%f700, %f699, 0f00000000;
	st.global.f32 	[%rd37+2560], %f700;
	ld.local.f32 	%f701, [%rd44+-4684];
	add.f32 	%f702, %f701, %f4;
	max.f32 	%f703, %f702, 0f00000000;
	st.global.f32 	[%rd37+2688], %f703;
	ld.local.f32 	%f704, [%rd44+-3116];
	add.f32 	%f705, %f704, %f3;
	max.f32 	%f706, %f705, 0f00000000;
	st.global.f32 	[%rd37+6144], %f706;
	ld.local.f32 	%f707, [%rd44+-1548];
	add.f32 	%f708, %f707, %f4;
	max.f32 	%f709, %f708, 0f00000000;
	st.global.f32 	[%rd37+6272], %f709;
	ld.local.f32 	%f710, [%rd44+20];
	add.f32 	%f711, %f710, %f3;
	max.f32 	%f712, %f711, 0f00000000;
	st.global.f32 	[%rd37+9728], %f712;
	ld.local.f32 	%f713, [%rd44+1588];
	add.f32 	%f714, %f713, %f4;
	max.f32 	%f715, %f714, 0f00000000;
	st.global.f32 	[%rd37+9856], %f715;
	ld.local.f32 	%f716, [%rd44+3156];
	add.f32 	%f717, %f716, %f3;
	max.f32 	%f718, %f717, 0f00000000;
	st.global.f32 	[%rd37+13312], %f718;
	ld.local.f32 	%f719, [%rd44+4724];
	add.f32 	%f720, %f719, %f4;
	max.f32 	%f721, %f720, 0f00000000;
	st.global.f32 	[%rd37+13440], %f721;
	ld.local.f32 	%f722, [%rd44+-6248];
	add.f32 	%f723, %f722, %f3;
	max.f32 	%f724, %f723, 0f00000000;
	st.global.f32 	[%rd37+3072], %f724;
	ld.local.f32 	%f725, [%rd44+-4680];
	add.f32 	%f726, %f725, %f4;
	max.f32 	%f727, %f726, 0f00000000;
	st.global.f32 	[%rd37+3200], %f727;
	ld.local.f32 	%f728, [%rd44+-3112];
	add.f32 	%f729, %f728, %f3;
	max.f32 	%f730, %f729, 0f00000000;
	st.global.f32 	[%rd37+6656], %f730;
	ld.local.f32 	%f731, [%rd44+-1544];
	add.f32 	%f732, %f731, %f4;
	max.f32 	%f733, %f732, 0f00000000;
	st.global.f32 	[%rd37+6784], %f733;
	ld.local.f32 	%f734, [%rd44+24];
	add.f32 	%f735, %f734, %f3;
	max.f32 	%f736, %f735, 0f00000000;
	st.global.f32 	[%rd37+10240], %f736;
	ld.local.f32 	%f737, [%rd44+1592];
	add.f32 	%f738, %f737, %f4;
	max.f32 	%f739, %f738, 0f00000000;
	st.global.f32 	[%rd37+10368], %f739;
	ld.local.f32 	%f740, [%rd44+3160];
	add.f32 	%f741, %f740, %f3;
	max.f32 	%f742, %f741, 0f00000000;
	st.global.f32 	[%rd37+13824], %f742;
	ld.local.f32 	%f743, [%rd44+4728];
	add.f32 	%f744, %f743, %f4;
	max.f32 	%f745, %f744, 0f00000000;
	st.global.f32 	[%rd37+13952], %f745;
	add.s32 	%r90, %r90, 1;
	add.s32 	%r89, %r89, 3584;
	add.s64 	%rd44, %rd44, 28;
	setp.ne.s32 	%p9, %r90, 28;
	@%p9 bra 	$L__BB0_13;
	add.s64 	%rd46, %rd1, 7056;
	add.s64 	%rd39, %rd34, %rd4;
	add.s64 	%rd45, %rd39, 415360;
	mov.b32 	%r91, 0;
$L__BB0_15:
	ld.local.f32 	%f746, [%rd46+-6272];
	add.f32 	%f747, %f746, %f3;
	max.f32 	%f748, %f747, 0f00000000;
	st.global.f32 	[%rd45+-13952], %f748;
	ld.local.f32 	%f749, [%rd46+-4704];
	add.f32 	%f750, %f749, %f4;
	max.f32 	%f751, %f750, 0f00000000;
	st.global.f32 	[%rd45+-13824], %f751;
	ld.local.f32 	%f752, [%rd46+-3136];
	add.f32 	%f753, %f752, %f3;
	max.f32 	%f754, %f753, 0f00000000;
	st.global.f32 	[%rd45+-10368], %f754;
	ld.local.f32 	%f755, [%rd46+-1568];
	add.f32 	%f756, %f755, %f4;
	max.f32 	%f757, %f756, 0f00000000;
	st.global.f32 	[%rd45+-10240], %f757;
	ld.local.f32 	%f758, [%rd46];
	add.f32 	%f759, %f758, %f3;
	max.f32 	%f760, %f759, 0f00000000;
	st.global.f32 	[%rd45+-6784], %f760;
	ld.local.f32 	%f761, [%rd46+1568];
	add.f32 	%f762, %f761, %f4;
	max.f32 	%f763, %f762, 0f00000000;
	st.global.f32 	[%rd45+-6656], %f763;
	ld.local.f32 	%f764, [%rd46+3136];
	add.f32 	%f765, %f764, %f3;
	max.f32 	%f766, %f765, 0f00000000;
	st.global.f32 	[%rd45+-3200], %f766;
	ld.local.f32 	%f767, [%rd46+4704];
	add.f32 	%f768, %f767, %f4;
	max.f32 	%f769, %f768, 0f00000000;
	st.global.f32 	[%rd45+-3072], %f769;
	ld.local.f32 	%f770, [%rd46+-6268];
	add.f32 	%f771, %f770, %f3;
	max.f32 	%f772, %f771, 0f00000000;
	st.global.f32 	[%rd45+-13440], %f772;
	ld.local.f32 	%f773, [%rd46+-4700];
	add.f32 	%f774, %f773, %f4;
	max.f32 	%f775, %f774, 0f00000000;
	st.global.f32 	[%rd45+-13312], %f775;
	ld.local.f32 	%f776, [%rd46+-3132];
	add.f32 	%f777, %f776, %f3;
	max.f32 	%f778, %f777, 0f00000000;
	st.global.f32 	[%rd45+-9856], %f778;
	ld.local.f32 	%f779, [%rd46+-1564];
	add.f32 	%f780, %f779, %f4;
	max.f32 	%f781, %f780, 0f00000000;
	st.global.f32 	[%rd45+-9728], %f781;
	ld.local.f32 	%f782, [%rd46+4];
	add.f32 	%f783, %f782, %f3;
	max.f32 	%f784, %f783, 0f00000000;
	st.global.f32 	[%rd45+-6272], %f784;
	ld.local.f32 	%f785, [%rd46+1572];
	add.f32 	%f786, %f785, %f4;
	max.f32 	%f787, %f786, 0f00000000;
	st.global.f32 	[%rd45+-6144], %f787;
	ld.local.f32 	%f788, [%rd46+3140];
	add.f32 	%f789, %f788, %f3;
	max.f32 	%f790, %f789, 0f00000000;
	st.global.f32 	[%rd45+-2688], %f790;
	ld.local.f32 	%f791, [%rd46+4708];
	add.f32 	%f792, %f791, %f4;
	max.f32 	%f793, %f792, 0f00000000;
	st.global.f32 	[%rd45+-2560], %f793;
	ld.local.f32 	%f794, [%rd46+-6264];
	add.f32 	%f795, %f794, %f3;
	max.f32 	%f796, %f795, 0f00000000;
	st.global.f32 	[%rd45+-12928], %f796;
	ld.local.f32 	%f797, [%rd46+-4696];
	add.f32 	%f798, %f797, %f4;
	max.f32 	%f799, %f798, 0f00000000;
	st.global.f32 	[%rd45+-12800], %f799;
	ld.local.f32 	%f800, [%rd46+-3128];
	add.f32 	%f801, %f800, %f3;
	max.f32 	%f802, %f801, 0f00000000;
	st.global.f32 	[%rd45+-9344], %f802;
	ld.local.f32 	%f803, [%rd46+-1560];
	add.f32 	%f804, %f803, %f4;
	max.f32 	%f805, %f804, 0f00000000;
	st.global.f32 	[%rd45+-9216], %f805;
	ld.local.f32 	%f806, [%rd46+8];
	add.f32 	%f807, %f806, %f3;
	max.f32 	%f808, %f807, 0f00000000;
	st.global.f32 	[%rd45+-5760], %f808;
	ld.local.f32 	%f809, [%rd46+1576];
	add.f32 	%f810, %f809, %f4;
	max.f32 	%f811, %f810, 0f00000000;
	st.global.f32 	[%rd45+-5632], %f811;
	ld.local.f32 	%f812, [%rd46+3144];
	add.f32 	%f813, %f812, %f3;
	max.f32 	%f814, %f813, 0f00000000;
	st.global.f32 	[%rd45+-2176], %f814;
	ld.local.f32 	%f815, [%rd46+4712];
	add.f32 	%f816, %f815, %f4;
	max.f32 	%f817, %f816, 0f00000000;
	st.global.f32 	[%rd45+-2048], %f817;
	ld.local.f32 	%f818, [%rd46+-6260];
	add.f32 	%f819, %f818, %f3;
	max.f32 	%f820, %f819, 0f00000000;
	st.global.f32 	[%rd45+-12416], %f820;
	ld.local.f32 	%f821, [%rd46+-4692];
	add.f32 	%f822, %f821, %f4;
	max.f32 	%f823, %f822, 0f00000000;
	st.global.f32 	[%rd45+-12288], %f823;
	ld.local.f32 	%f824, [%rd46+-3124];
	add.f32 	%f825, %f824, %f3;
	max.f32 	%f826, %f825, 0f00000000;
	st.global.f32 	[%rd45+-8832], %f826;
	ld.local.f32 	%f827, [%rd46+-1556];
	add.f32 	%f828, %f827, %f4;
	max.f32 	%f829, %f828, 0f00000000;
	st.global.f32 	[%rd45+-8704], %f829;
	ld.local.f32 	%f830, [%rd46+12];
	add.f32 	%f831, %f830, %f3;
	max.f32 	%f832, %f831, 0f00000000;
	st.global.f32 	[%rd45+-5248], %f832;
	ld.local.f32 	%f833, [%rd46+1580];
	add.f32 	%f834, %f833, %f4;
	max.f32 	%f835, %f834, 0f00000000;
	st.global.f32 	[%rd45+-5120], %f835;
	ld.local.f32 	%f836, [%rd46+3148];
	add.f32 	%f837, %f836, %f3;
	max.f32 	%f838, %f837, 0f00000000;
	st.global.f32 	[%rd45+-1664], %f838;
	ld.local.f32 	%f839, [%rd46+4716];
	add.f32 	%f840, %f839, %f4;
	max.f32 	%f841, %f840, 0f00000000;
	st.global.f32 	[%rd45+-1536], %f841;
	ld.local.f32 	%f842, [%rd46+-6256];
	add.f32 	%f843, %f842, %f3;
	max.f32 	%f844, %f843, 0f00000000;
	st.global.f32 	[%rd45+-11904], %f844;
	ld.local.f32 	%f845, [%rd46+-4688];
	add.f32 	%f846, %f845, %f4;
	max.f32 	%f847, %f846, 0f00000000;
	st.global.f32 	[%rd45+-11776], %f847;
	ld.local.f32 	%f848, [%rd46+-3120];
	add.f32 	%f849, %f848, %f3;
	max.f32 	%f850, %f849, 0f00000000;
	st.global.f32 	[%rd45+-8320], %f850;
	ld.local.f32 	%f851, [%rd46+-1552];
	add.f32 	%f852, %f851, %f4;
	max.f32 	%f853, %f852, 0f00000000;
	st.global.f32 	[%rd45+-8192], %f853;
	ld.local.f32 	%f854, [%rd46+16];
	add.f32 	%f855, %f854, %f3;
	max.f32 	%f856, %f855, 0f00000000;
	st.global.f32 	[%rd45+-4736], %f856;
	ld.local.f32 	%f857, [%rd46+1584];
	add.f32 	%f858, %f857, %f4;
	max.f32 	%f859, %f858, 0f00000000;
	st.global.f32 	[%rd45+-4608], %f859;
	ld.local.f32 	%f860, [%rd46+3152];
	add.f32 	%f861, %f860, %f3;
	max.f32 	%f862, %f861, 0f00000000;
	st.global.f32 	[%rd45+-1152], %f862;
	ld.local.f32 	%f863, [%rd46+4720];
	add.f32 	%f864, %f863, %f4;
	max.f32 	%f865, %f864, 0f00000000;
	st.global.f32 	[%rd45+-1024], %f865;
	ld.local.f32 	%f866, [%rd46+-6252];
	add.f32 	%f867, %f866, %f3;
	max.f32 	%f868, %f867, 0f00000000;
	st.global.f32 	[%rd45+-11392], %f868;
	ld.local.f32 	%f869, [%rd46+-4684];
	add.f32 	%f870, %f869, %f4;
	max.f32 	%f871, %f870, 0f00000000;
	st.global.f32 	[%rd45+-11264], %f871;
	ld.local.f32 	%f872, [%rd46+-3116];
	add.f32 	%f873, %f872, %f3;
	max.f32 	%f874, %f873, 0f00000000;
	st.global.f32 	[%rd45+-7808], %f874;
	ld.local.f32 	%f875, [%rd46+-1548];
	add.f32 	%f876, %f875, %f4;
	max.f32 	%f877, %f876, 0f00000000;
	st.global.f32 	[%rd45+-7680], %f877;
	ld.local.f32 	%f878, [%rd46+20];
	add.f32 	%f879, %f878, %f3;
	max.f32 	%f880, %f879, 0f00000000;
	st.global.f32 	[%rd45+-4224], %f880;
	ld.local.f32 	%f881, [%rd46+1588];
	add.f32 	%f882, %f881, %f4;
	max.f32 	%f883, %f882, 0f00000000;
	st.global.f32 	[%rd45+-4096], %f883;
	ld.local.f32 	%f884, [%rd46+3156];
	add.f32 	%f885, %f884, %f3;
	max.f32 	%f886, %f885, 0f00000000;
	st.global.f32 	[%rd45+-640], %f886;
	ld.local.f32 	%f887, [%rd46+4724];
	add.f32 	%f888, %f887, %f4;
	max.f32 	%f889, %f888, 0f00000000;
	st.global.f32 	[%rd45+-512], %f889;
	ld.local.f32 	%f890, [%rd46+-6248];
	add.f32 	%f891, %f890, %f3;
	max.f32 	%f892, %f891, 0f00000000;
	st.global.f32 	[%rd45+-10880], %f892;
	ld.local.f32 	%f893, [%rd46+-4680];
	add.f32 	%f894, %f893, %f4;
	max.f32 	%f895, %f894, 0f00000000;
	st.global.f32 	[%rd45+-10752], %f895;
	ld.local.f32 	%f896, [%rd46+-3112];
	add.f32 	%f897, %f896, %f3;
	max.f32 	%f898, %f897, 0f00000000;
	st.global.f32 	[%rd45+-7296], %f898;
	ld.local.f32 	%f899, [%rd46+-1544];
	add.f32 	%f900, %f899, %f4;
	max.f32 	%f901, %f900, 0f00000000;
	st.global.f32 	[%rd45+-7168], %f901;
	ld.local.f32 	%f902, [%rd46+24];
	add.f32 	%f903, %f902, %f3;
	max.f32 	%f904, %f903, 0f00000000;
	st.global.f32 	[%rd45+-3712], %f904;
	ld.local.f32 	%f905, [%rd46+1592];
	add.f32 	%f906, %f905, %f4;
	max.f32 	%f907, %f906, 0f00000000;
	st.global.f32 	[%rd45+-3584], %f907;
	ld.local.f32 	%f908, [%rd46+3160];
	add.f32 	%f909, %f908, %f3;
	max.f32 	%f910, %f909, 0f00000000;
	st.global.f32 	[%rd45+-128], %f910;
	ld.local.f32 	%f911, [%rd46+4728];
	add.f32 	%f912, %f911, %f4;
	max.f32 	%f913, %f912, 0f00000000;
	st.global.f32 	[%rd45], %f913;
	add.s32 	%r91, %r91, 1;
	add.s64 	%rd46, %rd46, 28;
	add.s64 	%rd45, %rd45, 14336;
	setp.ne.s32 	%p10, %r91, 28;
	@%p10 bra 	$L__BB0_15;
	ret;

}


// ===== COMPILED SASS (sm_100) =====

	.target	sm_100

	.elftype	@"ET_EXEC"


//--------------------- .note.nv.tkinfo           --------------------------
	.section	.note.nv.tkinfo,"",@"SHT_NOTE"
	.sectionflags	@"SHF_NOTE_NV_TKINFO"
	.tkinfo
        /*0018*/ 	.word	0x00000002
        /*0030*/ 	.string	""
        /*0030*/ 	.string	"ptxas"
        /*0030*/ 	.string	"Cuda compilation tools, release 13.0, V13.0.88"
        /*0030*/ 	.string	"Build cuda_13.0.r13.0/compiler.36424714_0"
        /*0030*/ 	.string	"-arch sm_100 -m 64 "



//--------------------- .note.nv.cuinfo           --------------------------
	.section	.note.nv.cuinfo,"",@"SHT_NOTE"
	.sectionflags	@"SHF_NOTE_NV_CUINFO"
        /*0018*/ 	.short	0x0002
        /*001a*/ 	.short	0x0064
        /*001c*/ 	.short	0x0082
	.zero		2


//--------------------- .nv.info                  --------------------------
	.section	.nv.info,"",@"SHT_CUDA_INFO"
	.align	4


	//----- nvinfo : EIATTR_REGCOUNT
	.align		4
        /*0000*/ 	.byte	0x04, 0x2f
        /*0002*/ 	.short	(.L_1 - .L_0)
	.align		4
.L_0:
        /*0004*/ 	.word	index@(my_kernel_kernel0)
        /*0008*/ 	.word	0x00000028


	//----- nvinfo : EIATTR_FRAME_SIZE
	.align		4
.L_1:
        /*000c*/ 	.byte	0x04, 0x11
        /*000e*/ 	.short	(.L_3 - .L_2)
	.align		4
.L_2:
        /*0010*/ 	.word	index@(my_kernel_kernel0)
        /*0014*/ 	.word	0x00003100


	//----- nvinfo : EIATTR_MIN_STACK_SIZE
	.align		4
.L_3:
        /*0018*/ 	.byte	0x04, 0x12
        /*001a*/ 	.short	(.L_5 - .L_4)
	.align		4
.L_4:
        /*001c*/ 	.word	index@(my_kernel_kernel0)
        /*0020*/ 	.word	0x00003100
.L_5:


//--------------------- .nv.compat                --------------------------
	.section	.nv.compat,"",@"SHT_CUDA_COMPAT_INFO"
	.align	4
        /*0000*/ 	.byte	0x02, 0x09, 0x00, 0x00, 0x02, 0x02, 0x01, 0x00, 0x02, 0x05, 0x05, 0x00, 0x03, 0x07, 0x01, 0x01
        /*0010*/ 	.byte	0x02, 0x03, 0x00, 0x00, 0x02, 0x06, 0x01, 0x00, 0x04, 0x0b, 0x08, 0x00, 0x09, 0x00, 0x00, 0x00
        /*0020*/ 	.byte	0x00, 0x00, 0x00, 0x00


//--------------------- .nv.info.my_kernel_kernel0 --------------------------
	.section	.nv.info.my_kernel_kernel0,"",@"SHT_CUDA_INFO"
	.sectionflags	@""
	.align	4


	//----- nvinfo : EIATTR_CUDA_API_VERSION
	.align		4
        /*0000*/ 	.byte	0x04, 0x37
        /*0002*/ 	.short	(.L_7 - .L_6)
.L_6:
        /*0004*/ 	.word	0x00000082


	//----- nvinfo : EIATTR_KPARAM_INFO
	.align		4
.L_7:
        /*0008*/ 	.byte	0x04, 0x17
        /*000a*/ 	.short	(.L_9 - .L_8)
.L_8:
        /*000c*/ 	.word	0x00000000
        /*0010*/ 	.short	0x0003
        /*0012*/ 	.short	0x0018
        /*0014*/ 	.byte	0x00, 0xf5, 0x21, 0x00


	//----- nvinfo : EIATTR_KPARAM_INFO
	.align		4
.L_9:
        /*0018*/ 	.byte	0x04, 0x17
        /*001a*/ 	.short	(.L_11 - .L_10)
.L_10:
        /*001c*/ 	.word	0x00000000
        /*0020*/ 	.short	0x0002
        /*0022*/ 	.short	0x0010
        /*0024*/ 	.byte	0x00, 0xf5, 0x21, 0x00


	//----- nvinfo : EIATTR_KPARAM_INFO
	.align		4
.L_11:
        /*0028*/ 	.byte	0x04, 0x17
        /*002a*/ 	.short	(.L_13 - .L_12)
.L_12:
        /*002c*/ 	.word	0x00000000
        /*0030*/ 	.short	0x0001
        /*0032*/ 	.short	0x0008
        /*0034*/ 	.byte	0x00, 0xf5, 0x21, 0x00


	//----- nvinfo : EIATTR_KPARAM_INFO
	.align		4
.L_13:
        /*0038*/ 	.byte	0x04, 0x17
        /*003a*/ 	.short	(.L_15 - .L_14)
.L_14:
        /*003c*/ 	.word	0x00000000
        /*0040*/ 	.short	0x0000
        /*0042*/ 	.short	0x0000
        /*0044*/ 	.byte	0x00, 0xf5, 0x21, 0x00


	//----- nvinfo : EIATTR_SPARSE_MMA_MASK
	.align		4
.L_15:
        /*0048*/ 	.byte	0x03, 0x50
        /*004a*/ 	.short	0x0000


	//----- nvinfo : EIATTR_MAXREG_COUNT
	.align		4
        /*004c*/ 	.byte	0x03, 0x1b
        /*004e*/ 	.short	0x00ff


	//----- nvinfo : EIATTR_NUM_BARRIERS
	.align		4
        /*0050*/ 	.byte	0x02, 0x4c
        /*0052*/ 	.byte	0x01
	.zero		1


	//----- nvinfo : EIATTR_MERCURY_ISA_VERSION
	.align		4
        /*0054*/ 	.byte	0x03, 0x5f
        /*0056*/ 	.short	0x0101


	//----- nvinfo : EIATTR_VRC_CTA_INIT_COUNT
	.align		4
        /*0058*/ 	.byte	0x02, 0x4a
	.zero		1
	.zero		1


	//----- nvinfo : EIATTR_EXIT_INSTR_OFFSETS
	.align		4
        /*005c*/ 	.byte	0x04, 0x1c
        /*005e*/ 	.short	(.L_17 - .L_16)


	//   ....[0]....
.L_16:
        /*0060*/ 	.word	0x00005380


	//----- nvinfo : EIATTR_CBANK_PARAM_SIZE
	.align		4
.L_17:
        /*0064*/ 	.byte	0x03, 0x19
        /*0066*/ 	.short	0x0020


	//----- nvinfo : EIATTR_PARAM_CBANK
	.align		4
        /*0068*/ 	.byte	0x04, 0x0a
        /*006a*/ 	.short	(.L_19 - .L_18)
	.align		4
.L_18:
        /*006c*/ 	.word	index@(.nv.constant0.my_kernel_kernel0)
        /*0070*/ 	.short	0x0380
        /*0072*/ 	.short	0x0020


	//----- nvinfo : EIATTR_SW_WAR
	.align		4
.L_19:
        /*0074*/ 	.byte	0x04, 0x36
        /*0076*/ 	.short	(.L_21 - .L_20)
.L_20:
        /*0078*/ 	.word	0x00000008
.L_21:


//--------------------- .nv.callgraph             --------------------------
	.section	.nv.callgraph,"",@"SHT_CUDA_CALLGRAPH"
	.align	4
	.sectionentsize	8
	.align		4
        /*0000*/ 	.word	0x00000000
	.align		4
        /*0004*/ 	.word	0xffffffff
	.align		4
        /*0008*/ 	.word	0x00000000
	.align		4
        /*000c*/ 	.word	0xfffffffe
	.align		4
        /*0010*/ 	.word	0x00000000
	.align		4
        /*0014*/ 	.word	0xfffffffd
	.align		4
        /*0018*/ 	.word	0x00000000
	.align		4
        /*001c*/ 	.word	0xfffffffc


//--------------------- .text.my_kernel_kernel0   --------------------------
	.section	.text.my_kernel_kernel0,"ax",@progbits
	.align	128
        .global         my_kernel_kernel0
        .type           my_kernel_kernel0,@function
        .size           my_kernel_kernel0,(.L_x_9 - my_kernel_kernel0)
        .other          my_kernel_kernel0,@"STO_CUDA_ENTRY STV_DEFAULT"
my_kernel_kernel0:
.text.my_kernel_kernel0:
[----:B------:R-:W0:Y:S02]  /*0000*/  LDC R1, c[0x0][0x37c] ;  /* 0x0000df00ff017b82 */ /* 0x000e240000000800 */
[----:B0-----:R-:W-:Y:S01]  /*0010*/  IADD3 R1, PT, PT, R1, -0x3100, RZ ;  /* 0xffffcf0001017810 */ /* 0x001fe20007ffe0ff */
[----:B------:R-:W-:-:S03]  /*0020*/  UMOV UR4, URZ ;  /* 0x000000ff00047c82 */ /* 0x000fc60008000000 */
[----:B------:R-:W-:-:S15]  /*0030*/  R2UR UR14, R1 ;  /* 0x00000000010e72ca */ /* 0x000fde00000e0000 */
.L_x_0:
[----:B------:R-:W-:Y:S02]  /*0040*/  UIMAD UR5, UR4, 0x1c, URZ ;  /* 0x0000001c040578a4 */ /* 0x000fe4000f8e02ff */
[----:B------:R-:W-:Y:S02]  /*0050*/  UIADD3 UR4, UPT, UPT, UR4, 0x1, URZ ;  /* 0x0000000104047890 */ /* 0x000fe4000fffe0ff */
[----:B------:R-:W-:Y:S02]  /*0060*/  ULEA UR5, UR5, UR14, 0x2 ;  /* 0x0000000e05057291 */ /* 0x000fe4000f8e10ff */
[----:B------:R-:W-:-:S07]  /*0070*/  UISETP.NE.AND UP0, UPT, UR4, 0x7, UPT ;  /* 0x000000070400788c */ /* 0x000fce000bf05270 */
[----:B------:R-:W-:Y:S04]  /*0080*/  STL.128 [UR5], RZ ;  /* 0x000000ffff007987 */ /* 0x000fe80008100c05 */
[----:B------:R-:W-:Y:S04]  /*0090*/  STL.128 [UR5+0x620], RZ ;  /* 0x000620ffff007987 */ /* 0x000fe80008100c05 */
        /* <DEDUP_REMOVED lines=109> */
[----:B------:R-:W-:Y:S01]  /*0770*/  STL.128 [UR5+0x2e50], RZ ;  /* 0x002e50ffff007987 */ /* 0x000fe20008100c05 */
[----:B------:R-:W-:Y:S05]  /*0780*/  BRA.U UP0, `(.L_x_0) ;  /* 0xfffffff9002c7547 */ /* 0x000fea000b83ffff */
[----:B------:R-:W0:Y:S01]  /*0790*/  LDCU.64 UR12, c[0x0][0x358] ;  /* 0x00006b00ff0c77ac */ /* 0x000e220008000a00 */
[----:B------:R-:W-:-:S05]  /*07a0*/  UMOV UR4, URZ ;  /* 0x000000ff00047c82 */ /* 0x000fca0008000000 */
.L_x_5:
[----:B------:R-:W1:Y:S01]  /*07b0*/  S2R R0, SR_TID.X ;  /* 0x0000000000007919 */ /* 0x000e620000002100 */
[----:B----4-:R-:W2:Y:S01]  /*07c0*/  LDC.64 R12, c[0x0][0x380] ;  /* 0x0000e000ff0c7b82 */ /* 0x010ea20000000a00 */
[----:B------:R-:W-:Y:S02]  /*07d0*/  MOV R11, UR4 ;  /* 0x00000004000b7c02 */ /* 0x000fe40008000f00 */
[----:B-1----:R-:W-:-:S04]  /*07e0*/  SHF.L.U32 R2, R0, 0x5, RZ ;  /* 0x0000000500027819 */ /* 0x002fc800000006ff */
[----:B------:R-:W-:-:S04]  /*07f0*/  LOP3.LUT R3, R2, 0x7f80, RZ, 0xc0, !PT ;  /* 0x00007f8002037812 */ /* 0x000fc800078ec0ff */
[----:B------:R-:W-:-:S04]  /*0800*/  LOP3.LUT R2, R3, 0x3, R0, 0xf8, !PT ;  /* 0x0000000303027812 */ /* 0x000fc800078ef800 */
[----:B------:R-:W-:-:S04]  /*0810*/  LEA R11, R11, R2, 0x2 ;  /* 0x000000020b0b7211 */ /* 0x000fc800078e10ff */
[C---:B------:R-:W-:Y:S01]  /*0820*/  IADD3 R9, PT, PT, R11.reuse, 0x400, RZ ;  /* 0x000004000b097810 */ /* 0x040fe20007ffe0ff */
[C-C-:B--2---:R-:W-:Y:S01]  /*0830*/  IMAD.WIDE.U32 R2, R11.reuse, 0x4, R12.reuse ;  /* 0x000000040b027825 */ /* 0x144fe200078e000c */
[C---:B------:R-:W-:Y:S02]  /*0840*/  IADD3 R7, PT, PT, R11.reuse, 0x800, RZ ;  /* 0x000008000b077810 */ /* 0x040fe40007ffe0ff */
[----:B------:R-:W-:Y:S01]  /*0850*/  IADD3 R5, PT, PT, R11, 0xc00, RZ ;  /* 0x00000c000b057810 */ /* 0x000fe20007ffe0ff */
[--C-:B------:R-:W-:Y:S01]  /*0860*/  IMAD.WIDE.U32 R8, R9, 0x4, R12.reuse ;  /* 0x0000000409087825 */ /* 0x100fe200078e000c */
[----:B0-----:R-:W2:Y:S03]  /*0870*/  LDG.E.CONSTANT R10, desc[UR12][R2.64] ;  /* 0x0000000c020a7981 */ /* 0x001ea6000c1e9900 */
[--C-:B------:R-:W-:Y:S02]  /*0880*/  IMAD.WIDE.U32 R6, R7, 0x4, R12.reuse ;  /* 0x0000000407067825 */ /* 0x100fe400078e000c */
[----:B------:R-:W3:Y:S02]  /*0890*/  LDG.E.CONSTANT R8, desc[UR12][R8.64] ;  /* 0x0000000c08087981 */ /* 0x000ee4000c1e9900 */
[----:B------:R-:W-:-:S02]  /*08a0*/  IMAD.WIDE.U32 R4, R5, 0x4, R12 ;  /* 0x0000000405047825 */ /* 0x000fc400078e000c */
[----:B------:R0:W4:Y:S04]  /*08b0*/  LDG.E.CONSTANT R7, desc[UR12][R6.64] ;  /* 0x0000000c06077981 */ /* 0x000128000c1e9900 */
[----:B------:R1:W5:Y:S01]  /*08c0*/  LDG.E.CONSTANT R14, desc[UR12][R4.64] ;  /* 0x0000000c040e7981 */ /* 0x000362000c1e9900 */
[----:B------:R-:W0:Y:S01]  /*08d0*/  S2UR UR6, SR_CgaCtaId ;  /* 0x00000000000679c3 */ /* 0x000e220000008800 */
[----:B------:R-:W-:Y:S02]  /*08e0*/  UMOV UR5, 0x400 ;  /* 0x0000040000057882 */ /* 0x000fe40000000000 */
[----:B0-----:R-:W-:-:S06]  /*08f0*/  ULEA UR5, UR6, UR5, 0x18 ;  /* 0x0000000506057291 */ /* 0x001fcc000f8ec0ff */
[----:B------:R-:W-:Y:S01]  /*0900*/  LEA R15, R0, UR5, 0x2 ;  /* 0x00000005000f7c11 */ /* 0x000fe2000f8e10ff */
[----:B------:R-:W-:Y:S01]  /*0910*/  BAR.SYNC.DEFER_BLOCKING 0x0 ;  /* 0x0000000000007b1d */ /* 0x000fe20000010000 */
[----:B------:R-:W-:Y:S02]  /*0920*/  IADD3 R6, PT, PT, R11, 0x1000, RZ ;  /* 0x000010000b067810 */ /* 0x000fe40007ffe0ff */
[----:B------:R-:W-:Y:S02]  /*0930*/  IADD3 R2, PT, PT, R15, 0x300, RZ ;  /* 0x000003000f027810 */ /* 0x000fe40007ffe0ff */
[C---:B------:R-:W-:Y:S02]  /*0940*/  IADD3 R3, PT, PT, R11.reuse, 0x1c00, RZ ;  /* 0x00001c000b037810 */ /* 0x040fe40007ffe0ff */
[C---:B-1----:R-:W-:Y:S02]  /*0950*/  IADD3 R4, PT, PT, R11.reuse, 0x1800, RZ ;  /* 0x000018000b047810 */ /* 0x042fe40007ffe0ff */
[----:B------:R-:W-:Y:S01]  /*0960*/  IADD3 R5, PT, PT, R11, 0x1400, RZ ;  /* 0x000014000b057810 */ /* 0x000fe20007ffe0ff */
[----:B------:R-:W-:Y:S01]  /*0970*/  UMOV UR5, 0x300 ;  /* 0x0000030000057882 */ /* 0x000fe20000000000 */
[----:B--2---:R0:W-:Y:S04]  /*0980*/  STS [R15], R10 ;  /* 0x0000000a0f007388 */ /* 0x0041e80000000800 */
[----:B---3--:R0:W-:Y:S04]  /*0990*/  STS [R15+0x80], R8 ;  /* 0x000080080f007388 */ /* 0x0081e80000000800 */
[----:B----4-:R0:W-:Y:S04]  /*09a0*/  STS [R15+0x100], R7 ;  /* 0x000100070f007388 */ /* 0x0101e80000000800 */
[----:B-----5:R0:W-:Y:S02]  /*09b0*/  STS [R15+0x180], R14 ;  /* 0x0001800e0f007388 */ /* 0x0201e40000000800 */
.L_x_1:
[----:B0-----:R-:W-:-:S04]  /*09c0*/  IMAD.WIDE.U32 R8, R3, 0x4, R12 ;  /* 0x0000000403087825 */ /* 0x001fc800078e000c */
[--C-:B------:R-:W-:Y:S01]  /*09d0*/  IMAD.WIDE.U32 R18, R4, 0x4, R12.reuse ;  /* 0x0000000404127825 */ /* 0x100fe200078e000c */
[----:B------:R0:W2:Y:S03]  /*09e0*/  LDG.E.CONSTANT R11, desc[UR12][R8.64] ;  /* 0x0000000c080b7981 */ /* 0x0000a6000c1e9900 */
[C-C-:B------:R-:W-:Y:S01]  /*09f0*/  IMAD.WIDE.U32 R16, R6.reuse, 0x4, R12.reuse ;  /* 0x0000000406107825 */ /* 0x140fe200078e000c */
[----:B------:R-:W3:Y:S03]  /*0a00*/  LDG.E.CONSTANT R10, desc[UR12][R18.64] ;  /* 0x0000000c120a7981 */ /* 0x000ee6000c1e9900 */
[----:B------:R-:W-:Y:S01]  /*0a10*/  IMAD.WIDE.U32 R20, R5, 0x4, R12 ;  /* 0x0000000405147825 */ /* 0x000fe200078e000c */
[----:B------:R-:W-:Y:S01]  /*0a20*/  IADD3 R27, PT, PT, R6, 0x1000, RZ ;  /* 0x00001000061b7810 */ /* 0x000fe20007ffe0ff */
[----:B------:R1:W4:Y:S01]  /*0a30*/  LDG.E.CONSTANT R16, desc[UR12][R16.64] ;  /* 0x0000000c10107981 */ /* 0x000322000c1e9900 */
[----:B------:R-:W-:-:S03]  /*0a40*/  IADD3 R29, PT, PT, R3, 0x1000, RZ ;  /* 0x00001000031d7810 */ /* 0x000fc60007ffe0ff */
[----:B------:R5:W4:Y:S01]  /*0a50*/  LDG.E.CONSTANT R7, desc[UR12][R20.64] ;  /* 0x0000000c14077981 */ /* 0x000b22000c1e9900 */
[----:B------:R-:W-:Y:S01]  /*0a60*/  IADD3 R25, PT, PT, R4, 0x1000, RZ ;  /* 0x0000100004197810 */ /* 0x000fe20007ffe0ff */
[----:B------:R-:W-:Y:S01]  /*0a70*/  IMAD.WIDE.U32 R26, R27, 0x4, R12 ;  /* 0x000000041b1a7825 */ /* 0x000fe200078e000c */
[----:B------:R-:W-:-:S03]  /*0a80*/  IADD3 R23, PT, PT, R6, 0x2000, RZ ;  /* 0x0000200006177810 */ /* 0x000fc60007ffe0ff */
[--C-:B------:R-:W-:Y:S01]  /*0a90*/  IMAD.WIDE.U32 R28, R29, 0x4, R12.reuse ;  /* 0x000000041d1c7825 */ /* 0x100fe200078e000c */
[----:B------:R5:W4:Y:S03]  /*0aa0*/  LDG.E.CONSTANT R15, desc[UR12][R26.64] ;  /* 0x0000000c1a0f7981 */ /* 0x000b26000c1e9900 */
[--C-:B------:R-:W-:Y:S01]  /*0ab0*/  IMAD.WIDE.U32 R24, R25, 0x4, R12.reuse ;  /* 0x0000000419187825 */ /* 0x100fe200078e000c */
[----:B------:R-:W4:Y:S03]  /*0ac0*/  LDG.E.CONSTANT R14, desc[UR12][R28.64] ;  /* 0x0000000c1c0e7981 */ /* 0x000f26000c1e9900 */
[----:B------:R-:W-:Y:S01]  /*0ad0*/  IMAD.WIDE.U32 R22, R23, 0x4, R12 ;  /* 0x0000000417167825 */ /* 0x000fe200078e000c */
[----:B0-----:R-:W-:Y:S01]  /*0ae0*/  IADD3 R9, PT, PT, R5, 0x1000, RZ ;  /* 0x0000100005097810 */ /* 0x001fe20007ffe0ff */
[----:B------:R0:W4:Y:S01]  /*0af0*/  LDG.E.CONSTANT R18, desc[UR12][R24.64] ;  /* 0x0000000c18127981 */ /* 0x000122000c1e9900 */
[----:B-1----:R-:W-:-:S03]  /*0b00*/  IADD3 R17, PT, PT, R3, 0x2000, RZ ;  /* 0x0000200003117810 */ /* 0x002fc60007ffe0ff */
[----:B------:R1:W4:Y:S01]  /*0b10*/  LDG.E.CONSTANT R19, desc[UR12][R22.64] ;  /* 0x0000000c16137981 */ /* 0x000322000c1e9900 */
[----:B-----5:R-:W-:-:S04]  /*0b20*/  IMAD.WIDE.U32 R20, R9, 0x4, R12 ;  /* 0x0000000409147825 */ /* 0x020fc800078e000c */
[--C-:B------:R-:W-:Y:S01]  /*0b30*/  IMAD.WIDE.U32 R8, R17, 0x4, R12.reuse ;  /* 0x0000000411087825 */ /* 0x100fe200078e000c */
[----:B------:R-:W-:Y:S01]  /*0b40*/  IADD3 R17, PT, PT, R4, 0x2000, RZ ;  /* 0x0000200004117810 */ /* 0x000fe20007ffe0ff */
[----:B------:R-:W5:Y:S01]  /*0b50*/  LDG.E.CONSTANT R21, desc[UR12][R20.64] ;  /* 0x0000000c14157981 */ /* 0x000f62000c1e9900 */
[----:B------:R-:W-:Y:S02]  /*0b60*/  IADD3 R27, PT, PT, R5, 0x2000, RZ ;  /* 0x00002000051b7810 */ /* 0x000fe40007ffe0ff */
[----:B0-----:R-:W-:Y:S01]  /*0b70*/  IADD3 R25, PT, PT, R6, 0x3000, RZ ;  /* 0x0000300006197810 */ /* 0x001fe20007ffe0ff */
[--C-:B-1----:R-:W-:Y:S01]  /*0b80*/  IMAD.WIDE.U32 R22, R17, 0x4, R12.reuse ;  /* 0x0000000411167825 */ /* 0x102fe200078e000c */
[----:B------:R0:W5:Y:S01]  /*0b90*/  LDG.E.CONSTANT R20, desc[UR12][R8.64] ;  /* 0x0000000c08147981 */ /* 0x000162000c1e9900 */
[----:B------:R-:W-:Y:S02]  /*0ba0*/  IADD3 R17, PT, PT, R3, 0x3000, RZ ;  /* 0x0000300003117810 */ /* 0x000fe40007ffe0ff */
[----:B------:R-:W-:-:S02]  /*0bb0*/  IMAD.WIDE.U32 R24, R25, 0x4, R12 ;  /* 0x0000000419187825 */ /* 0x000fc400078e000c */
[----:B------:R-:W5:Y:S04]  /*0bc0*/  LDG.E.CONSTANT R22, desc[UR12][R22.64] ;  /* 0x0000000c16167981 */ /* 0x000f68000c1e9900 */
[----:B------:R-:W5:Y:S01]  /*0bd0*/  LDG.E.CONSTANT R24, desc[UR12][R24.64] ;  /* 0x0000000c18187981 */ /* 0x000f62000c1e9900 */
[----:B0-----:R-:W-:-:S05]  /*0be0*/  IMAD.WIDE.U32 R8, R27, 0x4, R12 ;  /* 0x000000041b087825 */ /* 0x001fca00078e000c */
[----:B------:R0:W5:Y:S02]  /*0bf0*/  LDG.E.CONSTANT R23, desc[UR12][R8.64] ;  /* 0x0000000c08177981 */ /* 0x000164000c1e9900 */
[----:B0-----:R-:W-:-:S05]  /*0c00*/  IMAD.WIDE.U32 R8, R17, 0x4, R12 ;  /* 0x0000000411087825 */ /* 0x001fca00078e000c */
[----:B------:R0:W5:Y:S01]  /*0c10*/  LDG.E.CONSTANT R25, desc[UR12][R8.64] ;  /* 0x0000000c08197981 */ /* 0x000162000c1e9900 */
[----:B------:R-:W-:Y:S02]  /*0c20*/  IADD3 R27, PT, PT, R4, 0x3000, RZ ;  /* 0x00003000041b7810 */ /* 0x000fe40007ffe0ff */
[----:B------:R-:W-:Y:S02]  /*0c30*/  IADD3 R17, PT, PT, R5, 0x3000, RZ ;  /* 0x0000300005117810 */ /* 0x000fe40007ffe0ff */
[----:B------:R-:W-:Y:S01]  /*0c40*/  IADD3 R29, PT, PT, R6, 0x4000, RZ ;  /* 0x00004000061d7810 */ /* 0x000fe20007ffe0ff */
[----:B------:R-:W-:Y:S01]  /*0c50*/  IMAD.WIDE.U32 R26, R27, 0x4, R12 ;  /* 0x000000041b1a7825 */ /* 0x000fe200078e000c */
[----:B------:R-:W-:-:S03]  /*0c60*/  IADD3 R31, PT, PT, R3, 0x4000, RZ ;  /* 0x00004000031f7810 */ /* 0x000fc60007ffe0ff */
[--C-:B0-----:R-:W-:Y:S01]  /*0c70*/  IMAD.WIDE.U32 R8, R29, 0x4, R12.reuse ;  /* 0x000000041d087825 */ /* 0x101fe200078e000c */
[----:B------:R-:W-:Y:S01]  /*0c80*/  IADD3 R29, PT, PT, R4, 0x4000, RZ ;  /* 0x00004000041d7810 */ /* 0x000fe20007ffe0ff */
[----:B------:R0:W5:Y:S02]  /*0c90*/  LDG.E.CONSTANT R26, desc[UR12][R26.64] ;  /* 0x0000000c1a1a7981 */ /* 0x000164000c1e9900 */
[----:B0-----:R-:W-:Y:S02]  /*0ca0*/  IADD3 R27, PT, PT, R5, 0x4000, RZ ;  /* 0x00004000051b7810 */ /* 0x001fe40007ffe0ff */
[----:B--2---:R-:W-:Y:S04]  /*0cb0*/  STS [R2+0x80], R11 ;  /* 0x0000800b02007388 */ /* 0x004fe80000000800 */
[----:B---3--:R0:W-:Y:S02]  /*0cc0*/  STS [R2], R10 ;  /* 0x0000000a02007388 */ /* 0x0081e40000000800 */
[----:B0-----:R-:W-:-:S02]  /*0cd0*/  IMAD.WIDE.U32 R10, R17, 0x4, R12 ;  /* 0x00000004110a7825 */ /* 0x001fc400078e000c */
[----:B----4-:R0:W-:Y:S04]  /*0ce0*/  STS [R2+-0x100], R16 ;  /* 0xffff001002007388 */ /* 0x0101e80000000800 */
[----:B------:R1:W2:Y:S04]  /*0cf0*/  LDG.E.CONSTANT R17, desc[UR12][R10.64] ;  /* 0x0000000c0a117981 */ /* 0x0002a8000c1e9900 */
[----:B------:R3:W-:Y:S04]  /*0d00*/  STS [R2+-0x80], R7 ;  /* 0xffff800702007388 */ /* 0x0007e80000000800 */
[----:B0-----:R0:W4:Y:S01]  /*0d10*/  LDG.E.CONSTANT R16, desc[UR12][R8.64] ;  /* 0x0000000c08107981 */ /* 0x001122000c1e9900 */
[----:B-1----:R-:W-:-:S05]  /*0d20*/  IMAD.WIDE.U32 R10, R31, 0x4, R12 ;  /* 0x000000041f0a7825 */ /* 0x002fca00078e000c */
[----:B---3--:R1:W3:Y:S01]  /*0d30*/  LDG.E.CONSTANT R7, desc[UR12][R10.64] ;  /* 0x0000000c0a077981 */ /* 0x0082e2000c1e9900 */
[--C-:B0-----:R-:W-:Y:S01]  /*0d40*/  IMAD.WIDE.U32 R8, R29, 0x4, R12.reuse ;  /* 0x000000041d087825 */ /* 0x101fe200078e000c */
[----:B------:R-:W-:Y:S02]  /*0d50*/  IADD3 R29, PT, PT, R3, 0x5000, RZ ;  /* 0x00005000031d7810 */ /* 0x000fe40007ffe0ff */
[----:B------:R-:W-:Y:S04]  /*0d60*/  STS [R2+0x100], R15 ;  /* 0x0001000f02007388 */ /* 0x000fe80000000800 */
[----:B------:R-:W3:Y:S01]  /*0d70*/  LDG.E.CONSTANT R8, desc[UR12][R8.64] ;  /* 0x0000000c08087981 */ /* 0x000ee2000c1e9900 */
[----:B-1----:R-:W-:Y:S01]  /*0d80*/  IMAD.WIDE.U32 R10, R27, 0x4, R12 ;  /* 0x000000041b0a7825 */ /* 0x002fe200078e000c */
[----:B------:R-:W-:-:S02]  /*0d90*/  IADD3 R27, PT, PT, R6, 0x5000, RZ ;  /* 0x00005000061b7810 */ /* 0x000fc40007ffe0ff */
[----:B------:R0:W-:Y:S04]  /*0da0*/  STS [R2+0x280], R14 ;  /* 0x0002800e02007388 */ /* 0x0001e80000000800 */
[----:B------:R1:W3:Y:S01]  /*0db0*/  LDG.E.CONSTANT R9, desc[UR12][R10.64] ;  /* 0x0000000c0a097981 */ /* 0x0002e2000c1e9900 */
[----:B0-----:R-:W-:Y:S01]  /*0dc0*/  IMAD.WIDE.U32 R14, R29, 0x4, R12 ;  /* 0x000000041d0e7825 */ /* 0x001fe200078e000c */
[----:B------:R-:W-:-:S03]  /*0dd0*/  IADD3 R29, PT, PT, R5, 0x5000, RZ ;  /* 0x00005000051d7810 */ /* 0x000fc60007ffe0ff */
[--C-:B-1----:R-:W-:Y:S01]  /*0de0*/  IMAD.WIDE.U32 R10, R27, 0x4, R12.reuse ;  /* 0x000000041b0a7825 */ /* 0x102fe200078e000c */
[----:B------:R-:W-:Y:S01]  /*0df0*/  IADD3 R27, PT, PT, R4, 0x5000, RZ ;  /* 0x00005000041b7810 */ /* 0x000fe20007ffe0ff */
[----:B------:R-:W-:Y:S04]  /*0e00*/  STS [R2+0x200], R18 ;  /* 0x0002001202007388 */ /* 0x000fe80000000800 */
[----:B------:R0:W-:Y:S04]  /*0e10*/  STS [R2+0x300], R19 ;  /* 0x0003001302007388 */ /* 0x0001e80000000800 */
[----:B------:R-:W3:Y:S01]  /*0e20*/  LDG.E.CONSTANT R10, desc[UR12][R10.64] ;  /* 0x0000000c0a0a7981 */ /* 0x000ee2000c1e9900 */
[----:B0-----:R-:W-:-:S03]  /*0e30*/  IMAD.WIDE.U32 R18, R27, 0x4, R12 ;  /* 0x000000041b127825 */ /* 0x001fc600078e000c */
[----:B------:R0:W3:Y:S01]  /*0e40*/  LDG.E.CONSTANT R11, desc[UR12][R14.64] ;  /* 0x0000000c0e0b7981 */ /* 0x0000e2000c1e9900 */
[----:B------:R-:W-:-:S03]  /*0e50*/  IADD3 R27, PT, PT, R6, 0x6000, RZ ;  /* 0x00006000061b7810 */ /* 0x000fc60007ffe0ff */
[----:B------:R-:W3:Y:S01]  /*0e60*/  LDG.E.CONSTANT R18, desc[UR12][R18.64] ;  /* 0x0000000c12127981 */ /* 0x000ee2000c1e9900 */
[----:B0-----:R-:W-:-:S03]  /*0e70*/  IMAD.WIDE.U32 R14, R29, 0x4, R12 ;  /* 0x000000041d0e7825 */ /* 0x001fc600078e000c */
[----:B-----5:R-:W-:Y:S04]  /*0e80*/  STS [R2+0x180], R21 ;  /* 0x0001801502007388 */ /* 0x020fe80000000800 */
[----:B------:R0:W5:Y:S04]  /*0e90*/  LDG.E.CONSTANT R19, desc[UR12][R14.64] ;  /* 0x0000000c0e137981 */ /* 0x000168000c1e9900 */
[----:B------:R1:W-:Y:S02]  /*0ea0*/  STS [R2+0x480], R20 ;  /* 0x0004801402007388 */ /* 0x0003e40000000800 */
[----:B-1----:R-:W-:Y:S01]  /*0eb0*/  IMAD.WIDE.U32 R20, R27, 0x4, R12 ;  /* 0x000000041b147825 */ /* 0x002fe200078e000c */
[----:B------:R-:W-:-:S05]  /*0ec0*/  IADD3 R27, PT, PT, R3, 0x6000, RZ ;  /* 0x00006000031b7810 */ /* 0x000fca0007ffe0ff */
[----:B0-----:R-:W-:Y:S01]  /*0ed0*/  IMAD.WIDE.U32 R14, R27, 0x4, R12 ;  /* 0x000000041b0e7825 */ /* 0x001fe200078e000c */
[----:B------:R-:W-:Y:S01]  /*0ee0*/  IADD3 R27, PT, PT, R4, 0x6000, RZ ;  /* 0x00006000041b7810 */ /* 0x000fe20007ffe0ff */
[----:B------:R-:W5:Y:S01]  /*0ef0*/  LDG.E.CONSTANT R20, desc[UR12][R20.64] ;  /* 0x0000000c14147981 */ /* 0x000f62000c1e9900 */
[----:B------:R-:W-:-:S03]  /*0f00*/  IADD3 R29, PT, PT, R5, 0x6000, RZ ;  /* 0x00006000051d7810 */ /* 0x000fc60007ffe0ff */
[----:B------:R-:W-:Y:S04]  /*0f10*/  STS [R2+0x400], R22 ;  /* 0x0004001602007388 */ /* 0x000fe80000000800 */
[----:B------:R0:W-:Y:S04]  /*0f20*/  STS [R2+0x380], R23 ;  /* 0x0003801702007388 */ /* 0x0001e80000000800 */
[----:B------:R1:W5:Y:S01]  /*0f30*/  LDG.E.CONSTANT R21, desc[UR12][R14.64] ;  /* 0x0000000c0e157981 */ /* 0x000362000c1e9900 */
[----:B0-----:R-:W-:Y:S01]  /*0f40*/  IMAD.WIDE.U32 R22, R27, 0x4, R12 ;  /* 0x000000041b167825 */ /* 0x001fe200078e000c */
[----:B------:R-:W-:-:S02]  /*0f50*/  IADD3 R27, PT, PT, R6, 0x7000, RZ ;  /* 0x00007000061b7810 */ /* 0x000fc40007ffe0ff */
[----:B------:R-:W-:Y:S01]  /*0f60*/  STS [R2+0x500], R24 ;  /* 0x0005001802007388 */ /* 0x000fe20000000800 */
[----:B-1----:R-:W-:-:S03]  /*0f70*/  IMAD.WIDE.U32 R14, R29, 0x4, R12 ;  /* 0x000000041d0e7825 */ /* 0x002fc600078e000c */
[----:B------:R0:W-:Y:S04]  /*0f80*/  STS [R2+0x680], R25 ;  /* 0x0006801902007388 */ /* 0x0001e80000000800 */
[----:B------:R-:W5:Y:S01]  /*0f90*/  LDG.E.CONSTANT R22, desc[UR12][R22.64] ;  /* 0x0000000c16167981 */ /* 0x000f62000c1e9900 */
[--C-:B0-----:R-:W-:Y:S01]  /*0fa0*/  IMAD.WIDE.U32 R24, R27, 0x4, R12.reuse ;  /* 0x000000041b187825 */ /* 0x101fe200078e000c */
[----:B------:R-:W-:Y:S02]  /*0fb0*/  IADD3 R27, PT, PT, R3, 0x7000, RZ ;  /* 0x00007000031b7810 */ /* 0x000fe40007ffe0ff */
[----:B------:R0:W5:Y:S04]  /*0fc0*/  LDG.E.CONSTANT R23, desc[UR12][R14.64] ;  /* 0x0000000c0e177981 */ /* 0x000168000c1e9900 */
[----:B------:R-:W5:Y:S01]  /*0fd0*/  LDG.E.CONSTANT R24, desc[UR12][R24.64] ;  /* 0x0000000c18187981 */ /* 0x000f62000c1e9900 */
[----:B0-----:R-:W-:-:S05]  /*0fe0*/  IMAD.WIDE.U32 R14, R27, 0x4, R12 ;  /* 0x000000041b0e7825 */ /* 0x001fca00078e000c */
[----:B------:R0:W5:Y:S01]  /*0ff0*/  LDG.E.CONSTANT R25, desc[UR12][R14.64] ;  /* 0x0000000c0e197981 */ /* 0x000162000c1e9900 */
[----:B------:R-:W-:Y:S02]  /*1000*/  IADD3 R27, PT, PT, R4, 0x7000, RZ ;  /* 0x00007000041b7810 */ /* 0x000fe40007ffe0ff */
[----:B------:R-:W-:Y:S02]  /*1010*/  IADD3 R31, PT, PT, R6, 0x8000, RZ ;  /* 0x00008000061f7810 */ /* 0x000fe40007ffe0ff */
[----:B------:R-:W-:Y:S01]  /*1020*/  IADD3 R29, PT, PT, R5, 0x7000, RZ ;  /* 0x00007000051d7810 */ /* 0x000fe20007ffe0ff */
[----:B0-----:R-:W-:-:S05]  /*1030*/  IMAD.WIDE.U32 R14, R27, 0x4, R12 ;  /* 0x000000041b0e7825 */ /* 0x001fca00078e000c */
[----:B------:R0:W5:Y:S02]  /*1040*/  LDG.E.CONSTANT R27, desc[UR12][R14.64] ;  /* 0x0000000c0e1b7981 */ /* 0x000164000c1e9900 */
[----:B0-----:R-:W-:Y:S01]  /*1050*/  IMAD.WIDE.U32 R14, R29, 0x4, R12 ;  /* 0x000000041d0e7825 */ /* 0x001fe200078e000c */
[----:B------:R-:W-:-:S05]  /*1060*/  IADD3 R29, PT, PT, R3, 0x8000, RZ ;  /* 0x00008000031d7810 */ /* 0x000fca0007ffe0ff */
[----:B------:R-:W-:Y:S01]  /*1070*/  IMAD.WIDE.U32 R28, R29, 0x4, R12 ;  /* 0x000000041d1c7825 */ /* 0x000fe200078e000c */
[----:B------:R-:W5:Y:S01]  /*1080*/  LDG.E.CONSTANT R14, desc[UR12][R14.64] ;  /* 0x0000000c0e0e7981 */ /* 0x000f62000c1e9900 */
[----:B------:R-:W-:-:S03]  /*1090*/  IADD3 R33, PT, PT, R5, 0x8000, RZ ;  /* 0x0000800005217810 */ /* 0x000fc60007ffe0ff */
[----:B------:R-:W-:Y:S04]  /*10a0*/  STS [R2+0x600], R26 ;  /* 0x0006001a02007388 */ /* 0x000fe80000000800 */
[----:B--2---:R-:W-:Y:S04]  /*10b0*/  STS [R2+0x580], R17 ;  /* 0x0005801102007388 */ /* 0x004fe80000000800 */
[----:B----4-:R0:W-:Y:S02]  /*10c0*/  STS [R2+0x700], R16 ;  /* 0x0007001002007388 */ /* 0x0101e40000000800 */
[----:B0-----:R-:W-:Y:S01]  /*10d0*/  IMAD.WIDE.U32 R16, R31, 0x4, R12 ;  /* 0x000000041f107825 */ /* 0x001fe200078e000c */
[----:B------:R-:W-:Y:S01]  /*10e0*/  IADD3 R31, PT, PT, R4, 0x8000, RZ ;  /* 0x00008000041f7810 */ /* 0x000fe20007ffe0ff */
[----:B---3--:R-:W-:Y:S04]  /*10f0*/  STS [R2+0x800], R8 ;  /* 0x0008000802007388 */ /* 0x008fe80000000800 */
[----:B------:R0:W2:Y:S04]  /*1100*/  LDG.E.CONSTANT R16, desc[UR12][R16.64] ;  /* 0x0000000c10107981 */ /* 0x0000a8000c1e9900 */
[----:B------:R1:W-:Y:S01]  /*1110*/  STS [R2+0x780], R9 ;  /* 0x0007800902007388 */ /* 0x0003e20000000800 */
[----:B0-----:R-:W-:-:S03]  /*1120*/  IADD3 R17, PT, PT, R6, 0x9000, RZ ;  /* 0x0000900006117810 */ /* 0x001fc60007ffe0ff */
[----:B------:R0:W-:Y:S01]  /*1130*/  STS [R2+0x880], R7 ;  /* 0x0008800702007388 */ /* 0x0001e20000000800 */
[----:B-1----:R-:W-:Y:S01]  /*1140*/  IMAD.WIDE.U32 R8, R31, 0x4, R12 ;  /* 0x000000041f087825 */ /* 0x002fe200078e000c */
[----:B------:R-:W-:-:S04]  /*1150*/  IADD3 R31, PT, PT, R3, 0x9000, RZ ;  /* 0x00009000031f7810 */ /* 0x000fc80007ffe0ff */
[----:B------:R1:W3:Y:S04]  /*1160*/  LDG.E.CONSTANT R15, desc[UR12][R8.64] ;  /* 0x0000000c080f7981 */ /* 0x0002e8000c1e9900 */
[----:B0-----:R0:W4:Y:S01]  /*1170*/  LDG.E.CONSTANT R7, desc[UR12][R28.64] ;  /* 0x0000000c1c077981 */ /* 0x001122000c1e9900 */
[----:B-1----:R-:W-:-:S03]  /*1180*/  IMAD.WIDE.U32 R8, R17, 0x4, R12 ;  /* 0x0000000411087825 */ /* 0x002fc600078e000c */
[----:B------:R-:W-:Y:S01]  /*1190*/  STS [R2+0x900], R10 ;  /* 0x0009000a02007388 */ /* 0x000fe20000000800 */
[----:B0-----:R-:W-:-:S03]  /*11a0*/  IADD3 R29, PT, PT, R5, 0x9000, RZ ;  /* 0x00009000051d7810 */ /* 0x001fc60007ffe0ff */
[----:B------:R0:W-:Y:S04]  /*11b0*/  STS [R2+0xa80], R11 ;  /* 0x000a800b02007388 */ /* 0x0001e80000000800 */
[----:B------:R-:W-:Y:S04]  /*11c0*/  STS [R2+0xa00], R18 ;  /* 0x000a001202007388 */ /* 0x000fe80000000800 */
[----:B------:R1:W4:Y:S01]  /*11d0*/  LDG.E.CONSTANT R26, desc[UR12][R8.64] ;  /* 0x0000000c081a7981 */ /* 0x000322000c1e9900 */
[----:B0-----:R-:W-:-:S03]  /*11e0*/  IMAD.WIDE.U32 R10, R33, 0x4, R12 ;  /* 0x00000004210a7825 */ /* 0x001fc600078e000c */
[----:B-----5:R0:W-:Y:S01]  /*11f0*/  STS [R2+0x980], R19 ;  /* 0x0009801302007388 */ /* 0x0201e20000000800 */
[--C-:B-1----:R-:W-:Y:S01]  /*1200*/  IMAD.WIDE.U32 R8, R29, 0x4, R12.reuse ;  /* 0x000000041d087825 */ /* 0x102fe200078e000c */
[----:B------:R-:W-:Y:S02]  /*1210*/  IADD3 R29, PT, PT, R6, 0xa000, RZ ;  /* 0x0000a000061d7810 */ /* 0x000fe40007ffe0ff */
[----:B------:R1:W5:Y:S04]  /*1220*/  LDG.E.CONSTANT R17, desc[UR12][R10.64] ;  /* 0x0000000c0a117981 */ /* 0x000368000c1e9900 */
[----:B------:R1:W5:Y:S01]  /*1230*/  LDG.E.CONSTANT R28, desc[UR12][R8.64] ;  /* 0x0000000c081c7981 */ /* 0x000362000c1e9900 */
[----:B0-----:R-:W-:Y:S01]  /*1240*/  IMAD.WIDE.U32 R18, R31, 0x4, R12 ;  /* 0x000000041f127825 */ /* 0x001fe200078e000c */
[----:B------:R-:W-:-:S05]  /*1250*/  IADD3 R31, PT, PT, R4, 0x9000, RZ ;  /* 0x00009000041f7810 */ /* 0x000fca0007ffe0ff */
[--C-:B-1----:R-:W-:Y:S01]  /*1260*/  IMAD.WIDE.U32 R10, R31, 0x4, R12.reuse ;  /* 0x000000041f0a7825 */ /* 0x102fe200078e000c */
[----:B------:R-:W-:Y:S01]  /*1270*/  IADD3 R31, PT, PT, R3, 0xa000, RZ ;  /* 0x0000a000031f7810 */ /* 0x000fe20007ffe0ff */
[----:B------:R-:W5:Y:S02]  /*1280*/  LDG.E.CONSTANT R18, desc[UR12][R18.64] ;  /* 0x0000000c12127981 */ /* 0x000f64000c1e9900 */
[--C-:B------:R-:W-:Y:S01]  /*1290*/  IMAD.WIDE.U32 R8, R29, 0x4, R12.reuse ;  /* 0x000000041d087825 */ /* 0x100fe200078e000c */
[----:B------:R-:W-:Y:S01]  /*12a0*/  IADD3 R29, PT, PT, R4, 0xa000, RZ ;  /* 0x0000a000041d7810 */ /* 0x000fe20007ffe0ff */
[----:B------:R0:W-:Y:S04]  /*12b0*/  STS [R2+0xb00], R20 ;  /* 0x000b001402007388 */ /* 0x0001e80000000800 */
[----:B------:R1:W5:Y:S04]  /*12c0*/  LDG.E.CONSTANT R19, desc[UR12][R10.64] ;  /* 0x0000000c0a137981 */ /* 0x000368000c1e9900 */
[----:B0-----:R0:W5:Y:S01]  /*12d0*/  LDG.E.CONSTANT R20, desc[UR12][R8.64] ;  /* 0x0000000c08147981 */ /* 0x001162000c1e9900 */
[----:B-1----:R-:W-:-:S04]  /*12e0*/  IMAD.WIDE.U32 R10, R31, 0x4, R12 ;  /* 0x000000041f0a7825 */ /* 0x002fc800078e000c */
[----:B0-----:R-:W-:Y:S01]  /*12f0*/  IMAD.WIDE.U32 R8, R29, 0x4, R12 ;  /* 0x000000041d087825 */ /* 0x001fe200078e000c */
[----:B------:R-:W-:Y:S01]  /*1300*/  IADD3 R29, PT, PT, R5, 0xa000, RZ ;  /* 0x0000a000051d7810 */ /* 0x000fe20007ffe0ff */
[----:B------:R-:W5:Y:S01]  /*1310*/  LDG.E.CONSTANT R10, desc[UR12][R10.64] ;  /* 0x0000000c0a0a7981 */ /* 0x000f62000c1e9900 */
[----:B------:R-:W-:-:S03]  /*1320*/  IADD3 R31, PT, PT, R4, 0xb000, RZ ;  /* 0x0000b000041f7810 */ /* 0x000fc60007ffe0ff */
[----:B------:R0:W-:Y:S04]  /*1330*/  STS [R2+0xc80], R21 ;  /* 0x000c801502007388 */ /* 0x0001e80000000800 */
[----:B------:R1:W5:Y:S02]  /*1340*/  LDG.E.CONSTANT R11, desc[UR12][R8.64] ;  /* 0x0000000c080b7981 */ /* 0x000364000c1e9900 */
[----:B-1----:R-:W-:Y:S01]  /*1350*/  IMAD.WIDE.U32 R8, R29, 0x4, R12 ;  /* 0x000000041d087825 */ /* 0x002fe200078e000c */
[----:B------:R-:W-:-:S04]  /*1360*/  IADD3 R29, PT, PT, R3, 0xb000, RZ ;  /* 0x0000b000031d7810 */ /* 0x000fc80007ffe0ff */
[----:B0-----:R0:W5:Y:S04]  /*1370*/  LDG.E.CONSTANT R21, desc[UR12][R8.64] ;  /* 0x0000000c08157981 */ /* 0x001168000c1e9900 */
[----:B------:R1:W-:Y:S01]  /*1380*/  STS [R2+0xb80], R23 ;  /* 0x000b801702007388 */ /* 0x0003e20000000800 */
[----:B0-----:R-:W-:-:S03]  /*1390*/  IMAD.WIDE.U32 R8, R29, 0x4, R12 ;  /* 0x000000041d087825 */ /* 0x001fc600078e000c */
[----:B------:R0:W-:Y:S01]  /*13a0*/  STS [R2+0xe80], R25 ;  /* 0x000e801902007388 */ /* 0x0001e20000000800 */
[----:B-1----:R-:W-:-:S03]  /*13b0*/  IADD3 R23, PT, PT, R6, 0xb000, RZ ;  /* 0x0000b00006177810 */ /* 0x002fc60007ffe0ff */
[----:B------:R1:W5:Y:S01]  /*13c0*/  LDG.E.CONSTANT R29, desc[UR12][R8.64] ;  /* 0x0000000c081d7981 */ /* 0x000362000c1e9900 */
[----:B0-----:R-:W-:Y:S01]  /*13d0*/  IADD3 R25, PT, PT, R5, 0xb000, RZ ;  /* 0x0000b00005197810 */ /* 0x001fe20007ffe0ff */
[--C-:B-1----:R-:W-:Y:S02]  /*13e0*/  IMAD.WIDE.U32 R8, R31, 0x4, R12.reuse ;  /* 0x000000041f087825 */ /* 0x102fe400078e000c */
[----:B------:R0:W-:Y:S04]  /*13f0*/  STS [R2+0xc00], R22 ;  /* 0x000c001602007388 */ /* 0x0001e80000000800 */
[----:B------:R1:W5:Y:S01]  /*1400*/  LDG.E.CONSTANT R31, desc[UR12][R8.64] ;  /* 0x0000000c081f7981 */ /* 0x000362000c1e9900 */
[----:B0-----:R-:W-:-:S04]  /*1410*/  IMAD.WIDE.U32 R22, R23, 0x4, R12 ;  /* 0x0000000417167825 */ /* 0x001fc800078e000c */
[----:B-1----:R-:W-:Y:S02]  /*1420*/  IMAD.WIDE.U32 R8, R25, 0x4, R12 ;  /* 0x0000000419087825 */ /* 0x002fe400078e000c */
[----:B------:R-:W5:Y:S04]  /*1430*/  LDG.E.CONSTANT R23, desc[UR12][R22.64] ;  /* 0x0000000c16177981 */ /* 0x000f68000c1e9900 */
[----:B------:R-:W5:Y:S01]  /*1440*/  LDG.E.CONSTANT R25, desc[UR12][R8.64] ;  /* 0x0000000c08197981 */ /* 0x000f62000c1e9900 */
[----:B------:R-:W-:-:S04]  /*1450*/  UIADD3 UR5, UPT, UPT, UR5, 0x1800, URZ ;  /* 0x0000180005057890 */ /* 0x000fc8000fffe0ff */
[----:B------:R-:W-:Y:S01]  /*1460*/  UISETP.NE.AND UP0, UPT, UR5, 0x6300, UPT ;  /* 0x000063000500788c */ /* 0x000fe2000bf05270 */
[----:B------:R-:W-:Y:S01]  /*1470*/  STS [R2+0xd00], R24 ;  /* 0x000d001802007388 */ /* 0x000fe20000000800 */
[----:B------:R-:W-:Y:S02]  /*1480*/  IADD3 R6, PT, PT, R6, 0xc000, RZ ;  /* 0x0000c00006067810 */ /* 0x000fe40007ffe0ff */
[----:B------:R-:W-:Y:S01]  /*1490*/  IADD3 R3, PT, PT, R3, 0xc000, RZ ;  /* 0x0000c00003037810 */ /* 0x000fe20007ffe0ff */
[----:B------:R-:W-:Y:S01]  /*14a0*/  STS [R2+0xe00], R27 ;  /* 0x000e001b02007388 */ /* 0x000fe20000000800 */
[----:B------:R-:W-:Y:S02]  /*14b0*/  IADD3 R4, PT, PT, R4, 0xc000, RZ ;  /* 0x0000c00004047810 */ /* 0x000fe40007ffe0ff */
[----:B------:R-:W-:Y:S01]  /*14c0*/  IADD3 R5, PT, PT, R5, 0xc000, RZ ;  /* 0x0000c00005057810 */ /* 0x000fe20007ffe0ff */
[----:B------:R-:W-:Y:S04]  /*14d0*/  STS [R2+0xd80], R14 ;  /* 0x000d800e02007388 */ /* 0x000fe80000000800 */
[----:B--2---:R-:W-:Y:S04]  /*14e0*/  STS [R2+0xf00], R16 ;  /* 0x000f001002007388 */ /* 0x004fe80000000800 */
[----:B---3--:R-:W-:Y:S04]  /*14f0*/  STS [R2+0x1000], R15 ;  /* 0x0010000f02007388 */ /* 0x008fe80000000800 */
[----:B----4-:R-:W-:Y:S04]  /*1500*/  STS [R2+0x1080], R7 ;  /* 0x0010800702007388 */ /* 0x010fe80000000800 */
[----:B------:R-:W-:Y:S04]  /*1510*/  STS [R2+0x1100], R26 ;  /* 0x0011001a02007388 */ /* 0x000fe80000000800 */
[----:B-----5:R-:W-:Y:S04]  /*1520*/  STS [R2+0xf80], R17 ;  /* 0x000f801102007388 */ /* 0x020fe80000000800 */
[----:B------:R-:W-:Y:S04]  /*1530*/  STS [R2+0x1180], R28 ;  /* 0x0011801c02007388 */ /* 0x000fe80000000800 */
        /* <DEDUP_REMOVED lines=9> */
[----:B------:R0:W-:Y:S02]  /*15d0*/  STS [R2+0x1580], R25 ;  /* 0x0015801902007388 */ /* 0x0001e40000000800 */
[----:B0-----:R-:W-:Y:S01]  /*15e0*/  IADD3 R2, PT, PT, R2, 0x1800, RZ ;  /* 0x0000180002027810 */ /* 0x001fe20007ffe0ff */
[----:B------:R-:W-:Y:S06]  /*15f0*/  BRA.U UP0, `(.L_x_1) ;  /* 0xfffffff100f07547 */ /* 0x000fec000b83ffff */
[----:B------:R-:W0:Y:S01]  /*1600*/  S2R R5, SR_CTAID.X ;  /* 0x0000000000057919 */ /* 0x000e220000002500 */
[----:B------:R-:W1:Y:S01]  /*1610*/  LDC.64 R2, c[0x0][0x388] ;  /* 0x0000e200ff027b82 */ /* 0x000e620000000a00 */
[----:B------:R-:W-:Y:S02]  /*1620*/  MOV R4, UR4 ;  /* 0x0000000400047c02 */ /* 0x000fe40008000f00 */
[----:B0-----:R-:W-:-:S04]  /*1630*/  LEA R5, R5, R0, 0x5 ;  /* 0x0000000005057211 */ /* 0x001fc800078e28ff */
[----:B------:R-:W-:-:S04]  /*1640*/  LEA R5, R4, R5, 0x8 ;  /* 0x0000000504057211 */ /* 0x000fc800078e40ff */
[----:B------:R-:W-:-:S05]  /*1650*/  SHF.L.U32 R5, R5, 0x1, RZ ;  /* 0x0000000105057819 */ /* 0x000fca00000006ff */
[----:B-1----:R-:W-:-:S05]  /*1660*/  IMAD.WIDE.U32 R2, R5, 0x4, R2 ;  /* 0x0000000405027825 */ /* 0x002fca00078e0002 */
[----:B------:R-:W2:Y:S04]  /*1670*/  LDG.E.64.CONSTANT R4, desc[UR12][R2.64] ;  /* 0x0000000c02047981 */ /* 0x000ea8000c1e9b00 */
[----:B------:R-:W3:Y:S04]  /*1680*/  LDG.E.64.CONSTANT R8, desc[UR12][R2.64+0x200] ;  /* 0x0002000c02087981 */ /* 0x000ee8000c1e9b00 */
[----:B------:R-:W4:Y:S04]  /*1690*/  LDG.E.64.CONSTANT R10, desc[UR12][R2.64+0x400] ;  /* 0x0004000c020a7981 */ /* 0x000f28000c1e9b00 */
[----:B------:R-:W5:Y:S01]  /*16a0*/  LDG.E.64.CONSTANT R12, desc[UR12][R2.64+0x600] ;  /* 0x0006000c020c7981 */ /* 0x000f62000c1e9b00 */
[----:B------:R-:W0:Y:S01]  /*16b0*/  S2UR UR6, SR_CgaCtaId ;  /* 0x00000000000679c3 */ /* 0x000e220000008800 */
[----:B------:R-:W-:-:S02]  /*16c0*/  UMOV UR5, 0x400 ;  /* 0x0000040000057882 */ /* 0x000fc40000000000 */
[----:B------:R-:W-:-:S04]  /*16d0*/  UIADD3 UR5, UPT, UPT, UR5, 0x6200, URZ ;  /* 0x0000620005057890 */ /* 0x000fc8000fffe0ff */
[----:B0-----:R-:W-:-:S06]  /*16e0*/  ULEA UR5, UR6, UR5, 0x18 ;  /* 0x0000000506057291 */ /* 0x001fcc000f8ec0ff */
[----:B------:R-:W-:Y:S01]  /*16f0*/  LEA R6, R0, UR5, 0x3 ;  /* 0x0000000500067c11 */ /* 0x000fe2000f8e18ff */
[----:B------:R-:W-:-:S04]  /*1700*/  UMOV UR5, URZ ;  /* 0x000000ff00057c82 */ /* 0x000fc80008000000 */
[----:B--2---:R0:W-:Y:S04]  /*1710*/  STS.64 [R6], R4 ;  /* 0x0000000406007388 */ /* 0x0041e80000000a00 */
[----:B---3--:R0:W-:Y:S04]  /*1720*/  STS.64 [R6+0x100], R8 ;  /* 0x0001000806007388 */ /* 0x0081e80000000a00 */
[----:B----4-:R0:W-:Y:S04]  /*1730*/  STS.64 [R6+0x200], R10 ;  /* 0x0002000a06007388 */ /* 0x0101e80000000a00 */
[----:B-----5:R0:W-:Y:S01]  /*1740*/  STS.64 [R6+0x300], R12 ;  /* 0x0003000c06007388 */ /* 0x0201e20000000a00 */
[----:B------:R-:W-:Y:S06]  /*1750*/  BAR.SYNC.DEFER_BLOCKING 0x0 ;  /* 0x0000000000007b1d */ /* 0x000fec0000010000 */
.L_x_4:
[----:B----4-:R-:W-:-:S05]  /*1760*/  UMOV UR6, URZ ;  /* 0x000000ff00067c82 */ /* 0x010fca0008000000 */
.L_x_3:
[----:B------:R-:W1:Y:S01]  /*1770*/  S2UR UR8, SR_CgaCtaId ;  /* 0x00000000000879c3 */ /* 0x000e620000008800 */
[----:B------:R-:W-:Y:S01]  /*1780*/  UMOV UR7, 0x400 ;  /* 0x0000040000077882 */ /* 0x000fe20000000000 */
[----:B------:R-:W-:Y:S01]  /*1790*/  MOV R3, UR6 ;  /* 0x0000000600037c02 */ /* 0x000fe20008000f00 */
[----:B------:R-:W-:Y:S02]  /*17a0*/  UIADD3 UR7, UPT, UPT, UR7, 0x6200, URZ ;  /* 0x0000620007077890 */ /* 0x000fe4000fffe0ff */
[----:B------:R-:W-:Y:S01]  /*17b0*/  UIMAD UR11, UR5, 0x1c0, UR6 ;  /* 0x000001c0050b78a4 */ /* 0x000fe2000f8e0206 */
[----:B------:R-:W-:Y:S01]  /*17c0*/  LEA R2, R3, R0, 0x6 ;  /* 0x0000000003027211 */ /* 0x000fe200078e30ff */
[----:B------:R-:W-:Y:S02]  /*17d0*/  UIADD3 UR6, UPT, UPT, UR6, 0x1, URZ ;  /* 0x0000000106067890 */ /* 0x000fe4000fffe0ff */
[----:B------:R-:W-:Y:S02]  /*17e0*/  UPLOP3.LUT UP0, UPT, UPT, UPT, UPT, 0x80, 0x8 ;  /* 0x000000000008789c */ /* 0x000fe40003f0f070 */
[----:B------:R-:W-:-:S02]  /*17f0*/  UISETP.NE.AND UP2, UPT, UR6, 0x4, UPT ;  /* 0x000000040600788c */ /* 0x000fc4000bf45270 */
[----:B-1----:R-:W-:-:S06]  /*1800*/  ULEA UR7, UR8, UR7, 0x18 ;  /* 0x0000000708077291 */ /* 0x002fcc000f8ec0ff */
[----:B------:R-:W-:Y:S01]  /*1810*/  LEA R2, R2, UR7, 0x2 ;  /* 0x0000000702027c11 */ /* 0x000fe2000f8e10ff */
[----:B------:R-:W-:-:S04]  /*1820*/  UMOV UR7, URZ ;  /* 0x000000ff00077c82 */ /* 0x000fc80008000000 */
[----:B------:R1:W2:Y:S04]  /*1830*/  LDS R29, [R2] ;  /* 0x00000000021d7984 */ /* 0x0002a80000000800 */
[----:B----4-:R1:W3:Y:S02]  /*1840*/  LDS R3, [R2+0x80] ;  /* 0x0000800002037984 */ /* 0x0102e40000000800 */
.L_x_2:
[----:B------:R-:W-:-:S04]  /*1850*/  UIMAD UR8, UR7, 0x7, UR5 ;  /* 0x00000007070878a4 */ /* 0x000fc8000f8e0205 */
[----:B------:R-:W-:-:S04]  /*1860*/  UIMAD UR8, UR8, 0x1c, URZ ;  /* 0x0000001c080878a4 */ /* 0x000fc8000f8e02ff */
[----:B------:R-:W-:-:S09]  /*1870*/  ULEA UR8, UR8, UR14, 0x2 ;  /* 0x0000000e08087291 */ /* 0x000fd2000f8e10ff */
[----:B0---4-:R-:W2:Y:S04]  /*1880*/  LDL.128 R12, [UR8] ;  /* 0x00000008ff0c7983 */ /* 0x011ea80008100c00 */
[----:B------:R-:W3:Y:S04]  /*1890*/  LDL.128 R16, [UR8+0x620] ;  /* 0x00062008ff107983 */ /* 0x000ee80008100c00 */
[----:B------:R-:W4:Y:S01]  /*18a0*/  LDL.128 R8, [UR8+0xc40] ;  /* 0x000c4008ff087983 */ /* 0x000f220008100c00 */
[----:B------:R-:W0:Y:S01]  /*18b0*/  S2UR UR10, SR_CgaCtaId ;  /* 0x00000000000a79c3 */ /* 0x000e220000008800 */
[----:B------:R-:W-:Y:S01]  /*18c0*/  UMOV UR9, 0x400 ;  /* 0x0000040000097882 */ /* 0x000fe20000000000 */
[----:B------:R-:W-:Y:S01]  /*18d0*/  UIMAD UR7, UR7, 0xc40, UR11 ;  /* 0x00000c40070778a4 */ /* 0x000fe2000f8e020b */
[----:B------:R-:W5:Y:S04]  /*18e0*/  LDL.128 R4, [UR8+0x1260] ;  /* 0x00126008ff047983 */ /* 0x000f680008100c00 */
[----:B------:R-:W5:Y:S01]  /*18f0*/  LDL.128 R20, [UR8+0x1880] ;  /* 0x00188008ff147983 */ /* 0x000f620008100c00 */
[----:B0-----:R-:W-:-:S04]  /*1900*/  ULEA UR9, UR10, UR9, 0x18 ;  /* 0x000000090a097291 */ /* 0x001fc8000f8ec0ff */
[----:B------:R-:W-:-:S09]  /*1910*/  ULEA UR7, UR7, UR9, 0x2 ;  /* 0x0000000907077291 */ /* 0x000fd2000f8e10ff */
[----:B------:R-:W2:Y:S04]  /*1920*/  LDS R26, [UR7] ;  /* 0x00000007ff1a7984 */ /* 0x000ea80008000800 */
[----:B------:R-:W0:Y:S04]  /*1930*/  LDS R25, [UR7+0x10] ;  /* 0x00001007ff197984 */ /* 0x000e280008000800 */
[----:B------:R-:W0:Y:S04]  /*1940*/  LDS R24, [UR7+0x20] ;  /* 0x00002007ff187984 */ /* 0x000e280008000800 */
[----:B-1----:R-:W1:Y:S04]  /*1950*/  LDS R2, [UR7+0x30] ;  /* 0x00003007ff027984 */ /* 0x002e680008000800 */
[----:B------:R-:W4:Y:S04]  /*1960*/  LDS R31, [UR7+0x70] ;  /* 0x00007007ff1f7984 */ /* 0x000f280008000800 */
[----:B------:R-:W4:Y:S04]  /*1970*/  LDS R30, [UR7+0x80] ;  /* 0x00008007ff1e7984 */ /* 0x000f280008000800 */
[----:B------:R-:W4:Y:S01]  /*1980*/  LDS R28, [UR7+0x90] ;  /* 0x00009007ff1c7984 */ /* 0x000f220008000800 */
[C---:B--2---:R-:W-:Y:S01]  /*1990*/  FFMA R12, R29.reuse, R26, R12 ;  /* 0x0000001a1d0c7223 */ /* 0x044fe2000000000c */
[C---:B0-----:R-:W-:Y:S01]  /*19a0*/  FFMA R13, R29.reuse, R25, R13 ;  /* 0x000000191d0d7223 */ /* 0x041fe2000000000d */
[C---:B------:R-:W-:Y:S01]  /*19b0*/  FFMA R14, R29.reuse, R24, R14 ;  /* 0x000000181d0e7223 */ /* 0x040fe2000000000e */
[----:B-1----:R-:W-:-:S05]  /*19c0*/  FFMA R15, R29, R2, R15 ;  /* 0x000000021d0f7223 */ /* 0x002fca000000000f */
[----:B------:R0:W-:Y:S04]  /*19d0*/  STL.128 [UR8], R12 ;  /* 0x0000000cff007987 */ /* 0x0001e80008100c08 */
[----:B0-----:R-:W2:Y:S01]  /*19e0*/  LDL.128 R12, [UR8+0x1ea0] ;  /* 0x001ea008ff0c7983 */ /* 0x001ea20008100c00 */
[C---:B---3--:R-:W-:Y:S01]  /*19f0*/  FFMA R16, R3.reuse, R26, R16 ;  /* 0x0000001a03107223 */ /* 0x048fe20000000010 */
[C---:B------:R-:W-:Y:S01]  /*1a00*/  FFMA R17, R3.reuse, R25, R17 ;  /* 0x0000001903117223 */ /* 0x040fe20000000011 */
[C---:B------:R-:W-:Y:S01]  /*1a10*/  FFMA R18, R3.reuse, R24, R18 ;  /* 0x0000001803127223 */ /* 0x040fe20000000012 */
[----:B------:R-:W-:Y:S02]  /*1a20*/  FFMA R19, R3, R2, R19 ;  /* 0x0000000203137223 */ /* 0x000fe40000000013 */
[----:B------:R-:W0:Y:S04]  /*1a30*/  LDS R2, [UR7+0xa0] ;  /* 0x0000a007ff027984 */ /* 0x000e280008000800 */
[----:B------:R1:W-:Y:S04]  /*1a40*/  STL.128 [UR8+0x620], R16 ;  /* 0x00062010ff007987 */ /* 0x0003e80008100c08 */
[----:B-1----:R-:W3:Y:S01]  /*1a50*/  LDL.128 R16, [UR8+0x24c0] ;  /* 0x0024c008ff107983 */ /* 0x002ee20008100c00 */
[C---:B----4-:R-:W-:Y:S01]  /*1a60*/  FFMA R24, R29.reuse, R31, R8 ;  /* 0x0000001f1d187223 */ /* 0x050fe20000000008 */
[C---:B------:R-:W-:Y:S01]  /*1a70*/  FFMA R25, R29.reuse, R30, R9 ;  /* 0x0000001e1d197223 */ /* 0x040fe20000000009 */
[C---:B------:R-:W-:Y:S01]  /*1a80*/  FFMA R26, R29.reuse, R28, R10 ;  /* 0x0000001c1d1a7223 */ /* 0x040fe2000000000a */
[----:B0-----:R-:W-:-:S02]  /*1a90*/  FFMA R27, R29, R2, R11 ;  /* 0x000000021d1b7223 */ /* 0x001fc4000000000b */
[----:B------:R-:W4:Y:S01]  /*1aa0*/  LDL.128 R8, [UR8+0x2ae0] ;  /* 0x002ae008ff087983 */ /* 0x000f220008100c00 */
[C---:B-----5:R-:W-:Y:S01]  /*1ab0*/  FFMA R4, R3.reuse, R31, R4 ;  /* 0x0000001f03047223 */ /* 0x060fe20000000004 */
[C---:B------:R-:W-:Y:S01]  /*1ac0*/  FFMA R5, R3.reuse, R30, R5 ;  /* 0x0000001e03057223 */ /* 0x040fe20000000005 */
[C---:B------:R-:W-:Y:S01]  /*1ad0*/  FFMA R6, R3.reuse, R28, R6 ;  /* 0x0000001c03067223 */ /* 0x040fe20000000006 */
[----:B------:R-:W-:Y:S01]  /*1ae0*/  FFMA R7, R3, R2, R7 ;  /* 0x0000000203077223 */ /* 0x000fe20000000007 */
[----:B------:R-:W0:Y:S04]  /*1af0*/  LDS R30, [UR7+0xf0] ;  /* 0x0000f007ff1e7984 */ /* 0x000e280008000800 */
[----:B------:R-:W-:Y:S04]  /*1b00*/  STL.128 [UR8+0x1260], R4 ;  /* 0x00126004ff007987 */ /* 0x000fe80008100c08 */
[----:B------:R-:W1:Y:S04]  /*1b10*/  LDS R4, [UR7+0xe0] ;  /* 0x0000e007ff047984 */ /* 0x000e680008000800 */
[----:B------:R-:W5:Y:S04]  /*1b20*/  LDS R28, [UR7+0x100] ;  /* 0x00010007ff1c7984 */ /* 0x000f680008000800 */
[----:B------:R-:W5:Y:S04]  /*1b30*/  LDS R2, [UR7+0x110] ;  /* 0x00011007ff027984 */ /* 0x000f680008000800 */
[----:B------:R0:W-:Y:S04]  /*1b40*/  STL.128 [UR8+0xc40], R24 ;  /* 0x000c4018ff007987 */ /* 0x0001e80008100c08 */
[----:B------:R-:W-:Y:S01]  /*1b50*/  LDS R31, [UR7+0x1d0] ;  /* 0x0001d007ff1f7984 */ /* 0x000fe20008000800 */
[C---:B0-----:R-:W-:Y:S01]  /*1b60*/  FFMA R25, R29.reuse, R30, R21 ;  /* 0x0000001e1d197223 */ /* 0x041fe20000000015 */
[C---:B-1----:R-:W-:Y:S01]  /*1b70*/  FFMA R24, R29.reuse, R4, R20 ;  /* 0x000000041d187223 */ /* 0x042fe20000000014 */
[C---:B-----5:R-:W-:Y:S01]  /*1b80*/  FFMA R26, R29.reuse, R28, R22 ;  /* 0x0000001c1d1a7223 */ /* 0x060fe20000000016 */
[----:B------:R-:W-:-:S02]  /*1b90*/  FFMA R27, R29, R2, R23 ;  /* 0x000000021d1b7223 */ /* 0x000fc40000000017 */
[----:B------:R-:W5:Y:S04]  /*1ba0*/  LDL.128 R20, [UR8+0x10] ;  /* 0x00001008ff147983 */ /* 0x000f680008100c00 */
[----:B------:R-:W-:Y:S01]  /*1bb0*/  STL.128 [UR8+0x1880], R24 ;  /* 0x00188018ff007987 */ /* 0x000fe20008100c08 */
[C---:B--2---:R-:W-:Y:S01]  /*1bc0*/  FFMA R12, R3.reuse, R4, R12 ;  /* 0x00000004030c7223 */ /* 0x044fe2000000000c */
[C---:B------:R-:W-:Y:S01]  /*1bd0*/  FFMA R13, R3.reuse, R30, R13 ;  /* 0x0000001e030d7223 */ /* 0x040fe2000000000d */
[C---:B------:R-:W-:Y:S01]  /*1be0*/  FFMA R14, R3.reuse, R28, R14 ;  /* 0x0000001c030e7223 */ /* 0x040fe2000000000e */
[----:B------:R-:W-:Y:S01]  /*1bf0*/  FFMA R15, R3, R2, R15 ;  /* 0x00000002030f7223 */ /* 0x000fe2000000000f */
[----:B------:R-:W2:Y:S04]  /*1c00*/  LDL.128 R4, [UR8+0x630] ;  /* 0x00063008ff047983 */ /* 0x000ea80008100c00 */
[----:B------:R-:W-:Y:S04]  /*1c10*/  STL.128 [UR8+0x1ea0], R12 ;  /* 0x001ea00cff007987 */ /* 0x000fe80008100c08 */
[----:B------:R-:W3:Y:S04]  /*1c20*/  LDS R12, [UR7+0x150] ;  /* 0x00015007ff0c7984 */ /* 0x000ee80008000800 */
[----:B------:R-:W0:Y:S04]  /*1c30*/  LDS R30, [UR7+0x160] ;  /* 0x00016007ff1e7984 */ /* 0x000e280008000800 */
[----:B------:R-:W1:Y:S04]  /*1c40*/  LDS R28, [UR7+0x170] ;  /* 0x00017007ff1c7984 */ /* 0x000e680008000800 */
[----:B------:R-:W4:Y:S01]  /*1c50*/  LDS R2, [UR7+0x180] ;  /* 0x00018007ff027984 */ /* 0x000f220008000800 */
[C---:B---3--:R-:W-:Y:S01]  /*1c60*/  FFMA R24, R29.reuse, R12, R16 ;  /* 0x0000000c1d187223 */ /* 0x048fe20000000010 */
[C---:B0-----:R-:W-:Y:S01]  /*1c70*/  FFMA R25, R29.reuse, R30, R17 ;  /* 0x0000001e1d197223 */ /* 0x041fe20000000011 */
[C---:B-1----:R-:W-:Y:S01]  /*1c80*/  FFMA R26, R29.reuse, R28, R18 ;  /* 0x0000001c1d1a7223 */ /* 0x042fe20000000012 */
[----:B----4-:R-:W-:-:S02]  /*1c90*/  FFMA R27, R29, R2, R19 ;  /* 0x000000021d1b7223 */ /* 0x010fc40000000013 */
[----:B------:R-:W3:Y:S01]  /*1ca0*/  LDL.128 R16, [UR8+0xc50] ;  /* 0x000c5008ff107983 */ /* 0x000ee20008100c00 */
[----:B------:R-:W-:-:S03]  /*1cb0*/  FFMA R8, R3, R12, R8 ;  /* 0x0000000c03087223 */ /* 0x000fc60000000008 */
[----:B------:R-:W4:Y:S01]  /*1cc0*/  LDL.128 R12, [UR8+0x1270] ;  /* 0x00127008ff0c7983 */ /* 0x000f220008100c00 */
[C---:B------:R-:W-:Y:S01]  /*1cd0*/  FFMA R9, R3.reuse, R30, R9 ;  /* 0x0000001e03097223 */ /* 0x040fe20000000009 */
[C---:B------:R-:W-:Y:S01]  /*1ce0*/  FFMA R10, R3.reuse, R28, R10 ;  /* 0x0000001c030a7223 */ /* 0x040fe2000000000a */
[----:B------:R-:W-:Y:S01]  /*1cf0*/  FFMA R11, R3, R2, R11 ;  /* 0x00000002030b7223 */ /* 0x000fe2000000000b */
[----:B------:R-:W5:Y:S04]  /*1d00*/  LDS R30, [UR7+0x50] ;  /* 0x00005007ff1e7984 */ /* 0x000f680008000800 */
[----:B------:R-:W-:Y:S04]  /*1d10*/  STL.128 [UR8+0x2ae0], R8 ;  /* 0x002ae008ff007987 */ /* 0x000fe80008100c08 */
[----:B------:R-:W0:Y:S04]  /*1d20*/  LDS R8, [UR7+0x40] ;  /* 0x00004007ff087984 */ /* 0x000e280008000800 */
[----:B------:R-:W1:Y:S04]  /*1d30*/  LDS R28, [UR7+0x60] ;  /* 0x00006007ff1c7984 */ /* 0x000e680008000800 */
[----:B------:R-:W1:Y:S04]  /*1d40*/  LDS R2, [UR7+0x1c0] ;  /* 0x0001c007ff027984 */ /* 0x000e680008000800 */
[----:B------:R5:W-:Y:S02]  /*1d50*/  STL.128 [UR8+0x24c0], R24 ;  /* 0x0024c018ff007987 */ /* 0x000be40008100c08 */
[C---:B-----5:R-:W-:Y:S01]  /*1d60*/  FFMA R25, R29.reuse, R30, R21 ;  /* 0x0000001e1d197223 */ /* 0x060fe20000000015 */
[C---:B0-----:R-:W-:Y:S01]  /*1d70*/  FFMA R24, R29.reuse, R8, R20 ;  /* 0x000000081d187223 */ /* 0x041fe20000000014 */
[C---:B-1----:R-:W-:Y:S01]  /*1d80*/  FFMA R26, R29.reuse, R28, R22 ;  /* 0x0000001c1d1a7223 */ /* 0x042fe20000000016 */
        /* <DEDUP_REMOVED lines=12> */
[----:B------:R-:W1:Y:S01]  /*1e50*/  LDS R2, [UR7+0x230] ;  /* 0x00023007ff027984 */ /* 0x000e620008000800 */
[C---:B---3--:R-:W-:Y:S01]  /*1e60*/  FFMA R24, R29.reuse, R4, R16 ;  /* 0x000000041d187223 */ /* 0x048fe20000000010 */
[C---:B0-----:R-:W-:Y:S01]  /*1e70*/  FFMA R25, R29.reuse, R30, R17 ;  /* 0x0000001e1d197223 */ /* 0x041fe20000000011 */
[C---:B-1----:R-:W-:Y:S01]  /*1e80*/  FFMA R26, R29.reuse, R28, R18 ;  /* 0x0000001c1d1a7223 */ /* 0x042fe20000000012 */
[----:B------:R-:W-:-:S02]  /*1e90*/  FFMA R27, R29, R2, R19 ;  /* 0x000000021d1b7223 */ /* 0x000fc40000000013 */
[----:B------:R-:W3:Y:S01]  /*1ea0*/  LDL.128 R16, [UR8+0x24d0] ;  /* 0x0024d008ff107983 */ /* 0x000ee20008100c00 */
[----:B----4-:R-:W-:-:S03]  /*1eb0*/  FFMA R12, R3, R4, R12 ;  /* 0x00000004030c7223 */ /* 0x010fc6000000000c */
[----:B------:R-:W4:Y:S01]  /*1ec0*/  LDL.128 R4, [UR8+0x2af0] ;  /* 0x002af008ff047983 */ /* 0x000f220008100c00 */
[C---:B------:R-:W-:Y:S01]  /*1ed0*/  FFMA R13, R3.reuse, R30, R13 ;  /* 0x0000001e030d7223 */ /* 0x040fe2000000000d */
[C---:B------:R-:W-:Y:S01]  /*1ee0*/  FFMA R14, R3.reuse, R28, R14 ;  /* 0x0000001c030e7223 */ /* 0x040fe2000000000e */
[----:B------:R-:W-:Y:S01]  /*1ef0*/  FFMA R15, R3, R2, R15 ;  /* 0x00000002030f7223 */ /* 0x000fe2000000000f */
[----:B------:R-:W-:Y:S04]  /*1f00*/  LDS R30, [UR7+0x130] ;  /* 0x00013007ff1e7984 */ /* 0x000fe80008000800 */
[----:B------:R-:W-:Y:S04]  /*1f10*/  STL.128 [UR8+0x1270], R12 ;  /* 0x0012700cff007987 */ /* 0x000fe80008100c08 */
[----:B------:R-:W5:Y:S04]  /*1f20*/  LDS R12, [UR7+0x120] ;  /* 0x00012007ff0c7984 */ /* 0x000f680008000800 */
[----:B------:R-:W0:Y:S04]  /*1f30*/  LDS R28, [UR7+0x140] ;  /* 0x00014007ff1c7984 */ /* 0x000e280008000800 */
[----:B------:R-:W1:Y:S04]  /*1f40*/  LDS R2, [UR7+0x2a0] ;  /* 0x0002a007ff027984 */ /* 0x000e680008000800 */
[----:B------:R5:W-:Y:S02]  /*1f50*/  STL.128 [UR8+0xc50], R24 ;  /* 0x000c5018ff007987 */ /* 0x000be40008100c08 */
[C---:B-----5:R-:W-:Y:S01]  /*1f60*/  FFMA R24, R29.reuse, R12, R20 ;  /* 0x0000000c1d187223 */ /* 0x060fe20000000014 */
[C---:B------:R-:W-:Y:S01]  /*1f70*/  FFMA R25, R29.reuse, R30, R21 ;  /* 0x0000001e1d197223 */ /* 0x040fe20000000015 */
[C---:B0-----:R-:W-:Y:S01]  /*1f80*/  FFMA R26, R29.reuse, R28, R22 ;  /* 0x0000001c1d1a7223 */ /* 0x041fe20000000016 */
[----:B-1----:R-:W-:-:S02]  /*1f90*/  FFMA R27, R29, R2, R23 ;  /* 0x000000021d1b7223 */ /* 0x002fc40000000017 */
        /* <DEDUP_REMOVED lines=22> */
[----:B------:R-:W0:Y:S04]  /*2100*/  LDS R30, [UR7+0x1e0] ;  /* 0x0001e007ff1e7984 */ /* 0x000e280008000800 */
[----:B------:R-:W1:Y:S04]  /*2110*/  LDS R28, [UR7+0x1f0] ;  /* 0x0001f007ff1c7984 */ /* 0x000e680008000800 */
[----:B------:R-:W1:Y:S04]  /*2120*/  LDS R2, [UR7+0x200] ;  /* 0x00020007ff027984 */ /* 0x000e680008000800 */
[----:B------:R0:W-:Y:S04]  /*2130*/  STL.128 [UR8+0x2af0], R4 ;  /* 0x002af004ff007987 */ /* 0x0001e80008100c08 */
[----:B------:R5:W-:Y:S04]  /*2140*/  STL.128 [UR8+0x24d0], R24 ;  /* 0x0024d018ff007987 */ /* 0x000be80008100c08 */
[----:B0-----:R-:W4:Y:S01]  /*2150*/  LDL.128 R4, [UR8+0x18a0] ;  /* 0x0018a008ff047983 */ /* 0x001f220008100c00 */
[C---:B-----5:R-:W-:Y:S01]  /*2160*/  FFMA R24, R29.reuse, R31, R20 ;  /* 0x0000001f1d187223 */ /* 0x060fe20000000014 */
[C---:B------:R-:W-:Y:S01]  /*2170*/  FFMA R25, R29.reuse, R30, R21 ;  /* 0x0000001e1d197223 */ /* 0x040fe20000000015 */
        /* <DEDUP_REMOVED lines=8> */
[----:B------:R-:W-:Y:S04]  /*2200*/  LDS R30, [UR7+0x250] ;  /* 0x00025007ff1e7984 */ /* 0x000fe80008000800 */
[----:B------:R-:W-:Y:S04]  /*2210*/  STL.128 [UR8+0x640], R12 ;  /* 0x0006400cff007987 */ /* 0x000fe80008100c08 */
[----:B------:R-:W3:Y:S04]  /*2220*/  LDS R12, [UR7+0x240] ;  /* 0x00024007ff0c7984 */ /* 0x000ee80008000800 */
[----:B------:R-:W0:Y:S04]  /*2230*/  LDS R28, [UR7+0x260] ;  /* 0x00026007ff1c7984 */ /* 0x000e280008000800 */
[----:B------:R-:W1:Y:S04]  /*2240*/  LDS R2, [UR7+0x270] ;  /* 0x00027007ff027984 */ /* 0x000e680008000800 */
[----:B------:R-:W-:Y:S01]  /*2250*/  LDS R31, [UR7+0x2f0] ;  /* 0x0002f007ff1f7984 */ /* 0x000fe20008000800 */
[C---:B---3--:R-:W-:Y:S01]  /*2260*/  FFMA R24, R29.reuse, R12, R16 ;  /* 0x0000000c1d187223 */ /* 0x048fe20000000010 */
[C---:B------:R-:W-:Y:S01]  /*2270*/  FFMA R25, R29.reuse, R30, R17 ;  /* 0x0000001e1d197223 */ /* 0x040fe20000000011 */
[C---:B0-----:R-:W-:Y:S01]  /*2280*/  FFMA R26, R29.reuse, R28, R18 ;  /* 0x0000001c1d1a7223 */ /* 0x041fe20000000012 */
[----:B-1----:R-:W-:-:S02]  /*2290*/  FFMA R27, R29, R2, R19 ;  /* 0x000000021d1b7223 */ /* 0x002fc40000000013 */
[----:B------:R-:W2:Y:S01]  /*22a0*/  LDL.128 R16, [UR8+0x24e0] ;  /* 0x0024e008ff107983 */ /* 0x000ea20008100c00 */
[----:B----4-:R-:W-:-:S03]  /*22b0*/  FFMA R8, R3, R12, R8 ;  /* 0x0000000c03087223 */ /* 0x010fc60000000008 */
[----:B------:R-:W3:Y:S01]  /*22c0*/  LDL.128 R12, [UR8+0x2b00] ;  /* 0x002b0008ff0c7983 */ /* 0x000ee20008100c00 */
[----:B------:R-:W-:-:S03]  /*22d0*/  FFMA R11, R3, R2, R11 ;  /* 0x00000002030b7223 */ /* 0x000fc6000000000b */
[----:B------:R-:W-:Y:S04]  /*22e0*/  STL.128 [UR8+0xc60], R24 ;  /* 0x000c6018ff007987 */ /* 0x000fe80008100c08 */
[----:B------:R-:W0:Y:S04]  /*22f0*/  LDS R25, [UR7+0x2b0] ;  /* 0x0002b007ff197984 */ /* 0x000e280008000800 */
[----:B------:R-:W1:Y:S04]  /*2300*/  LDS R26, [UR7+0x2c0] ;  /* 0x0002c007ff1a7984 */ /* 0x000e680008000800 */
[----:B------:R-:W4:Y:S04]  /*2310*/  LDS R24, [UR7+0x2d0] ;  /* 0x0002d007ff187984 */ /* 0x000f280008000800 */
[----:B------:R-:W5:Y:S01]  /*2320*/  LDS R2, [UR7+0x2e0] ;  /* 0x0002e007ff027984 */ /* 0x000f620008000800 */
[C---:B------:R-:W-:Y:S01]  /*2330*/  FFMA R9, R3.reuse, R30, R9 ;  /* 0x0000001e03097223 */ /* 0x040fe20000000009 */
[----:B------:R-:W-:-:S02]  /*2340*/  FFMA R10, R3, R28, R10 ;  /* 0x0000001c030a7223 */ /* 0x000fc4000000000a */
[----:B------:R-:W-:Y:S04]  /*2350*/  LDS R30, [UR7+0x330] ;  /* 0x00033007ff1e7984 */ /* 0x000fe80008000800 */
[----:B------:R0:W-:Y:S04]  /*2360*/  STL.128 [UR8+0x1280], R8 ;  /* 0x00128008ff007987 */ /* 0x0001e80008100c08 */
[----:B------:R-:W-:Y:S04]  /*2370*/  LDS R28, [UR7+0x340] ;  /* 0x00034007ff1c7984 */ /* 0x000fe80008000800 */
[----:B0-----:R-:W3:Y:S01]  /*2380*/  LDL.128 R8, [UR8+0x30] ;  /* 0x00003008ff087983 */ /* 0x001ee20008100c00 */
[CC--:B------:R-:W-:Y:S01]  /*2390*/  FFMA R4, R29.reuse, R25.reuse, R4 ;  /* 0x000000191d047223 */ /* 0x0c0fe20000000004 */
[C---:B-1----:R-:W-:Y:S01]  /*23a0*/  FFMA R5, R29.reuse, R26, R5 ;  /* 0x0000001a1d057223 */ /* 0x042fe20000000005 */
[C---:B----4-:R-:W-:Y:S01]  /*23b0*/  FFMA R6, R29.reuse, R24, R6 ;  /* 0x000000181d067223 */ /* 0x050fe20000000006 */
[----:B-----5:R-:W-:Y:S01]  /*23c0*/  FFMA R7, R29, R2, R7 ;  /* 0x000000021d077223 */ /* 0x020fe20000000007 */
[C---:B------:R-:W-:Y:S01]  /*23d0*/  FFMA R20, R3.reuse, R25, R20 ;  /* 0x0000001903147223 */ /* 0x040fe20000000014 */
[C---:B------:R-:W-:Y:S01]  /*23e0*/  FFMA R21, R3.reuse, R26, R21 ;  /* 0x0000001a03157223 */ /* 0x040fe20000000015 */
[C---:B------:R-:W-:Y:S01]  /*23f0*/  FFMA R22, R3.reuse, R24, R22 ;  /* 0x0000001803167223 */ /* 0x040fe20000000016 */
[----:B------:R-:W-:Y:S01]  /*2400*/  FFMA R23, R3, R2, R23 ;  /* 0x0000000203177223 */ /* 0x000fe20000000017 */
[----:B------:R0:W-:Y:S04]  /*2410*/  STL.128 [UR8+0x18a0], R4 ;  /* 0x0018a004ff007987 */ /* 0x0001e80008100c08 */
[----:B------:R-:W-:Y:S04]  /*2420*/  STL.128 [UR8+0x1ec0], R20 ;  /* 0x001ec014ff007987 */ /* 0x000fe80008100c08 */
[----:B------:R-:W2:Y:S04]  /*2430*/  LDS R20, [UR7+0x320] ;  /* 0x00032007ff147984 */ /* 0x000ea80008000800 */
[----:B------:R-:W1:Y:S04]  /*2440*/  LDS R2, [UR7+0x350] ;  /* 0x00035007ff027984 */ /* 0x000e680008000800 */
[----:B0-----:R-:W4:Y:S01]  /*2450*/  LDL.128 R4, [UR8+0x650] ;  /* 0x00065008ff047983 */ /* 0x001f220008100c00 */
[C---:B--2---:R-:W-:Y:S01]  /*2460*/  FFMA R24, R29.reuse, R20, R16 ;  /* 0x000000141d187223 */ /* 0x044fe20000000010 */
[C---:B------:R-:W-:Y:S01]  /*2470*/  FFMA R25, R29.reuse, R30, R17 ;  /* 0x0000001e1d197223 */ /* 0x040fe20000000011 */
[C---:B------:R-:W-:Y:S01]  /*2480*/  FFMA R26, R29.reuse, R28, R18 ;  /* 0x0000001c1d1a7223 */ /* 0x040fe20000000012 */
[----:B-1----:R-:W-:-:S02]  /*2490*/  FFMA R27, R29, R2, R19 ;  /* 0x000000021d1b7223 */ /* 0x002fc40000000013 */
[----:B------:R-:W2:Y:S01]  /*24a0*/  LDL.128 R16, [UR8+0xc70] ;  /* 0x000c7008ff107983 */ /* 0x000ea20008100c00 */
[----:B---3--:R-:W-:-:S03]  /*24b0*/  FFMA R12, R3, R20, R12 ;  /* 0x00000014030c7223 */ /* 0x008fc6000000000c */
[----:B------:R-:W3:Y:S01]  /*24c0*/  LDL.128 R20, [UR8+0x1290] ;  /* 0x00129008ff147983 */ /* 0x000ee20008100c00 */
        /* <DEDUP_REMOVED lines=14> */
[----:B------:R-:W5:Y:S01]  /*25b0*/  LDL.128 R8, [UR8+0x18b0] ;  /* 0x0018b008ff087983 */ /* 0x000f620008100c00 */
[C---:B----4-:R-:W-:Y:S01]  /*25c0*/  FFMA R4, R3.reuse, R13, R4 ;  /* 0x0000000d03047223 */ /* 0x050fe20000000004 */
[C---:B------:R-:W-:Y:S01]  /*25d0*/  FFMA R5, R3.reuse, R12, R5 ;  /* 0x0000000c03057223 */ /* 0x040fe20000000005 */
[C---:B------:R-:W-:Y:S01]  /*25e0*/  FFMA R6, R3.reuse, R28, R6 ;  /* 0x0000001c03067223 */ /* 0x040fe20000000006 */
[----:B------:R-:W-:Y:S01]  /*25f0*/  FFMA R7, R3, R2, R7 ;  /* 0x0000000203077223 */ /* 0x000fe20000000007 */
[----:B------:R-:W4:Y:S04]  /*2600*/  LDL.128 R12, [UR8+0x1ed0] ;  /* 0x001ed008ff0c7983 */ /* 0x000f280008100c00 */
[----:B------:R-:W-:Y:S04]  /*2610*/  STL.128 [UR8+0x650], R4 ;  /* 0x00065004ff007987 */ /* 0x000fe80008100c08 */
[----:B------:R-:W2:Y:S04]  /*2620*/  LDS R4, [UR7+0x280] ;  /* 0x00028007ff047984 */ /* 0x000ea80008000800 */
[----:B------:R-:W0:Y:S04]  /*2630*/  LDS R28, [UR7+0x3f0] ;  /* 0x0003f007ff1c7984 */ /* 0x000e280008000800 */
[----:B------:R-:W1:Y:S04]  /*2640*/  LDS R2, [UR7+0x400] ;  /* 0x00040007ff027984 */ /* 0x000e680008000800 */
[----:B------:R2:W-:Y:S02]  /*2650*/  STL.128 [UR8+0x30], R24 ;  /* 0x00003018ff007987 */ /* 0x0005e40008100c08 */
[C---:B--2---:R-:W-:Y:S01]  /*2660*/  FFMA R24, R29.reuse, R4, R16 ;  /* 0x000000041d187223 */ /* 0x044fe20000000010 */
[C---:B------:R-:W-:Y:S01]  /*2670*/  FFMA R25, R29.reuse, R30, R17 ;  /* 0x0000001e1d197223 */ /* 0x040fe20000000011 */
[C---:B0-----:R-:W-:Y:S01]  /*2680*/  FFMA R26, R29.reuse, R28, R18 ;  /* 0x0000001c1d1a7223 */ /* 0x041fe20000000012 */
        /* <DEDUP_REMOVED lines=8> */
[----:B------:R-:W1:Y:S04]  /*2710*/  LDS R28, [UR7+0x460] ;  /* 0x00046007ff1c7984 */ /* 0x000e680008000800 */
[----:B------:R-:W1:Y:S04]  /*2720*/  LDS R2, [UR7+0x470] ;  /* 0x00047007ff027984 */ /* 0x000e680008000800 */
[----:B------:R-:W-:Y:S04]  /*2730*/  STL.128 [UR8+0xc70], R24 ;  /* 0x000c7018ff007987 */ /* 0x000fe80008100c08 */
[----:B------:R0:W-:Y:S04]  /*2740*/  STL.128 [UR8+0x1290], R20 ;  /* 0x00129014ff007987 */ /* 0x0001e80008100c08 */
[----:B0-----:R-:W3:Y:S01]  /*2750*/  LDL.128 R20, [UR8+0x40] ;  /* 0x00004008ff147983 */ /* 0x001ee20008100c00 */
[C---:B-----5:R-:W-:Y:S01]  /*2760*/  FFMA R24, R29.reuse, R31, R8 ;  /* 0x0000001f1d187223 */ /* 0x060fe20000000008 */
[C---:B------:R-:W-:Y:S01]  /*2770*/  FFMA R25, R29.reuse, R30, R9 ;  /* 0x0000001e1d197223 */ /* 0x040fe20000000009 */
[C---:B-1----:R-:W-:Y:S01]  /*2780*/  FFMA R26, R29.reuse, R28, R10 ;  /* 0x0000001c1d1a7223 */ /* 0x042fe2000000000a */
[----:B------:R-:W-:-:S02]  /*2790*/  FFMA R27, R29, R2, R11 ;  /* 0x000000021d1b7223 */ /* 0x000fc4000000000b */
[----:B------:R-:W5:Y:S01]  /*27a0*/  LDL.128 R8, [UR8+0x660] ;  /* 0x00066008ff087983 */ /* 0x000f620008100c00 */
[C---:B----4-:R-:W-:Y:S01]  /*27b0*/  FFMA R12, R3.reuse, R31, R12 ;  /* 0x0000001f030c7223 */ /* 0x050fe2000000000c */
[C---:B------:R-:W-:Y:S01]  /*27c0*/  FFMA R13, R3.reuse, R30, R13 ;  /* 0x0000001e030d7223 */ /* 0x040fe2000000000d */
[C---:B------:R-:W-:Y:S01]  /*27d0*/  FFMA R14, R3.reuse, R28, R14 ;  /* 0x0000001c030e7223 */ /* 0x040fe2000000000e */
[----:B------:R-:W-:Y:S01]  /*27e0*/  FFMA R15, R3, R2, R15 ;  /* 0x00000002030f7223 */ /* 0x000fe2000000000f */
[----:B------:R-:W2:Y:S04]  /*27f0*/  LDS R31, [UR7+0x360] ;  /* 0x00036007ff1f7984 */ /* 0x000ea80008000800 */
[----:B------:R-:W0:Y:S04]  /*2800*/  LDS R30, [UR7+0x370] ;  /* 0x00037007ff1e7984 */ /* 0x000e280008000800 */
[----:B------:R-:W1:Y:S04]  /*2810*/  LDS R28, [UR7+0x4d0] ;  /* 0x0004d007ff1c7984 */ /* 0x000e680008000800 */
[----:B------:R-:W4:Y:S04]  /*2820*/  LDS R2, [UR7+0x4e0] ;  /* 0x0004e007ff027984 */ /* 0x000f280008000800 */
[----:B------:R-:W-:Y:S04]  /*2830*/  STL.128 [UR8+0x18b0], R24 ;  /* 0x0018b018ff007987 */ /* 0x000fe80008100c08 */
[----:B------:R0:W-:Y:S04]  /*2840*/  STL.128 [UR8+0x1ed0], R12 ;  /* 0x001ed00cff007987 */ /* 0x0001e80008100c08 */
[----:B0-----:R-:W5:Y:S01]  /*2850*/  LDL.128 R12, [UR8+0xc80] ;  /* 0x000c8008ff0c7983 */ /* 0x001f620008100c00 */
[C---:B--2---:R-:W-:Y:S01]  /*2860*/  FFMA R24, R29.reuse, R31, R16 ;  /* 0x0000001f1d187223 */ /* 0x044fe20000000010 */
[C---:B------:R-:W-:Y:S01]  /*2870*/  FFMA R25, R29.reuse, R30, R17 ;  /* 0x0000001e1d197223 */ /* 0x040fe20000000011 */
[C---:B-1----:R-:W-:Y:S01]  /*2880*/  FFMA R26, R29.reuse, R28, R18 ;  /* 0x0000001c1d1a7223 */ /* 0x042fe20000000012 */
[----:B----4-:R-:W-:-:S02]  /*2890*/  FFMA R27, R29, R2, R19 ;  /* 0x000000021d1b7223 */ /* 0x010fc40000000013 */
[----:B------:R-:W2:Y:S01]  /*28a0*/  LDL.128 R16, [UR8+0x12a0] ;  /* 0x0012a008ff107983 */ /* 0x000ea20008100c00 */
[C---:B---3--:R-:W-:Y:S01]  /*28b0*/  FFMA R4, R3.reuse, R31, R4 ;  /* 0x0000001f03047223 */ /* 0x048fe20000000004 */
[C---:B------:R-:W-:Y:S01]  /*28c0*/  FFMA R5, R3.reuse, R30, R5 ;  /* 0x0000001e03057223 */ /* 0x040fe20000000005 */
[C---:B------:R-:W-:Y:S01]  /*28d0*/  FFMA R6, R3.reuse, R28, R6 ;  /* 0x0000001c03067223 */ /* 0x040fe20000000006 */
[----:B------:R-:W-:Y:S01]  /*28e0*/  FFMA R7, R3, R2, R7 ;  /* 0x0000000203077223 */ /* 0x000fe20000000007 */
[----:B------:R-:W0:Y:S04]  /*28f0*/  LDS R31, [UR7+0x3a0] ;  /* 0x0003a007ff1f7984 */ /* 0x000e280008000800 */
[----:B------:R1:W-:Y:S04]  /*2900*/  STL.128 [UR8+0x2b10], R4 ;  /* 0x002b1004ff007987 */ /* 0x0003e80008100c08 */
[----:B------:R-:W3:Y:S04]  /*2910*/  LDS R30, [UR7+0x3b0] ;  /* 0x0003b007ff1e7984 */ /* 0x000ee80008000800 */
[----:B------:R-:W4:Y:S04]  /*2920*/  LDS R28, [UR7+0x3c0] ;  /* 0x0003c007ff1c7984 */ /* 0x000f280008000800 */
[----:B------:R-:W4:Y:S04]  /*2930*/  LDS R2, [UR7+0x3d0] ;  /* 0x0003d007ff027984 */ /* 0x000f280008000800 */
[----:B-1----:R-:W2:Y:S04]  /*2940*/  LDL.128 R4, [UR8+0x18c0] ;  /* 0x0018c008ff047983 */ /* 0x002ea80008100c00 */
[----:B------:R0:W-:Y:S02]  /*2950*/  STL.128 [UR8+0x24f0], R24 ;  /* 0x0024f018ff007987 */ /* 0x0001e40008100c08 */
[CC--:B0-----:R-:W-:Y:S01]  /*2960*/  FFMA R24, R29.reuse, R31.reuse, R20 ;  /* 0x0000001f1d187223 */ /* 0x0c1fe20000000014 */
[-C--:B---3--:R-:W-:Y:S01]  /*2970*/  FFMA R25, R29, R30.reuse, R21 ;  /* 0x0000001e1d197223 */ /* 0x088fe20000000015 */
[C---:B-----5:R-:W-:Y:S01]  /*2980*/  FFMA R8, R3.reuse, R31, R8 ;  /* 0x0000001f03087223 */ /* 0x060fe20000000008 */
[C---:B------:R-:W-:Y:S01]  /*2990*/  FFMA R9, R3.reuse, R30, R9 ;  /* 0x0000001e03097223 */ /* 0x040fe20000000009 */
[C---:B----4-:R-:W-:Y:S01]  /*29a0*/  FFMA R10, R3.reuse, R28, R10 ;  /* 0x0000001c030a7223 */ /* 0x050fe2000000000a */
[----:B------:R-:W-:Y:S01]  /*29b0*/  FFMA R11, R3, R2, R11 ;  /* 0x00000002030b7223 */ /* 0x000fe2000000000b */
[C---:B------:R-:W-:Y:S01]  /*29c0*/  FFMA R26, R29.reuse, R28, R22 ;  /* 0x0000001c1d1a7223 */ /* 0x040fe20000000016 */
[C---:B------:R-:W-:Y:S01]  /*29d0*/  FFMA R27, R29.reuse, R2, R23 ;  /* 0x000000021d1b7223 */ /* 0x040fe20000000017 */
[----:B------:R-:W0:Y:S04]  /*29e0*/  LDS R30, [UR7+0x420] ;  /* 0x00042007ff1e7984 */ /* 0x000e280008000800 */
[----:B------:R-:W-:Y:S04]  /*29f0*/  STL.128 [UR8+0x660], R8 ;  /* 0x00066008ff007987 */ /* 0x000fe80008100c08 */
[----:B------:R-:W3:Y:S04]  /*2a00*/  LDL.128 R20, [UR8+0x1ee0] ;  /* 0x001ee008ff147983 */ /* 0x000ee80008100c00 */
[----:B------:R-:W1:Y:S04]  /*2a10*/  LDS R8, [UR7+0x410] ;  /* 0x00041007ff087984 */ /* 0x000e680008000800 */
[----:B------:R-:W4:Y:S04]  /*2a20*/  LDS R28, [UR7+0x430] ;  /* 0x00043007ff1c7984 */ /* 0x000f280008000800 */
[----:B------:R-:W5:Y:S04]  /*2a30*/  LDS R2, [UR7+0x440] ;  /* 0x00044007ff027984 */ /* 0x000f680008000800 */
[----:B------:R0:W-:Y:S04]  /*2a40*/  STL.128 [UR8+0x40], R24 ;  /* 0x00004018ff007987 */ /* 0x0001e80008100c08 */
[----:B------:R-:W2:Y:S01]  /*2a50*/  LDS R31, [UR7+0x480] ;  /* 0x00048007ff1f7984 */ /* 0x000ea20008000800 */
[C---:B0-----:R-:W-:Y:S01]  /*2a60*/  FFMA R25, R29.reuse, R30, R13 ;  /* 0x0000001e1d197223 */ /* 0x041fe2000000000d */
[C---:B-1----:R-:W-:Y:S01]  /*2a70*/  FFMA R24, R29.reuse, R8, R12 ;  /* 0x000000081d187223 */ /* 0x042fe2000000000c */
[C---:B----4-:R-:W-:Y:S01]  /*2a80*/  FFMA R26, R29.reuse, R28, R14 ;  /* 0x0000001c1d1a7223 */ /* 0x050fe2000000000e */
[----:B-----5:R-:W-:-:S02]  /*2a90*/  FFMA R27, R29, R2, R15 ;  /* 0x000000021d1b7223 */ /* 0x020fc4000000000f */
[----:B------:R-:W4:Y:S04]  /*2aa0*/  LDL.128 R12, [UR8+0x2500] ;  /* 0x00250008ff0c7983 */ /* 0x000f280008100c00 */
[----:B------:R0:W-:Y:S01]  /*2ab0*/  STL.128 [UR8+0xc80], R24 ;  /* 0x000c8018ff007987 */ /* 0x0001e20008100c08 */
[----:B--2---:R-:W-:-:S03]  /*2ac0*/  FFMA R16, R3, R8, R16 ;  /* 0x0000000803107223 */ /* 0x004fc60000000010 */
[----:B------:R-:W2:Y:S01]  /*2ad0*/  LDL.128 R8, [UR8+0x2b20] ;  /* 0x002b2008ff087983 */ /* 0x000ea20008100c00 */
[C---:B------:R-:W-:Y:S01]  /*2ae0*/  FFMA R17, R3.reuse, R30, R17 ;  /* 0x0000001e03117223 */ /* 0x040fe20000000011 */
[C---:B------:R-:W-:Y:S01]  /*2af0*/  FFMA R18, R3.reuse, R28, R18 ;  /* 0x0000001c03127223 */ /* 0x040fe20000000012 */
[----:B------:R-:W-:Y:S01]  /*2b00*/  FFMA R19, R3, R2, R19 ;  /* 0x0000000203137223 */ /* 0x000fe20000000013 */
[----:B------:R-:W1:Y:S04]  /*2b10*/  LDS R30, [UR7+0x490] ;  /* 0x00049007ff1e7984 */ /* 0x000e680008000800 */
[----:B------:R-:W5:Y:S04]  /*2b20*/  LDS R28, [UR7+0x4a0] ;  /* 0x0004a007ff1c7984 */ /* 0x000f680008000800 */
[----:B------:R-:W5:Y:S04]  /*2b30*/  LDS R2, [UR7+0x4b0] ;  /* 0x0004b007ff027984 */ /* 0x000f680008000800 */
[----:B------:R0:W-:Y:S02]  /*2b40*/  STL.128 [UR8+0x12a0], R16 ;  /* 0x0012a010ff007987 */ /* 0x0001e40008100c08 */
[----:B0-----:R-:W-:-:S02]  /*2b50*/  FFMA R24, R29, R31, R4 ;  /* 0x0000001f1d187223 */ /* 0x001fc40000000004 */
[----:B------:R-:W2:Y:S01]  /*2b60*/  LDL.128 R16, [UR8+0x50] ;  /* 0x00005008ff107983 */ /* 0x000ea20008100c00 */
[C---:B-1----:R-:W-:Y:S01]  /*2b70*/  FFMA R25, R29.reuse, R30, R5 ;  /* 0x0000001e1d197223 */ /* 0x042fe20000000005 */
[C---:B-----5:R-:W-:Y:S01]  /*2b80*/  FFMA R26, R29.reuse, R28, R6 ;  /* 0x0000001c1d1a7223 */ /* 0x060fe20000000006 */
[----:B------:R-:W-:Y:S02]  /*2b90*/  FFMA R27, R29, R2, R7 ;  /* 0x000000021d1b7223 */ /* 0x000fe40000000007 */
[----:B------:R-:W5:Y:S01]  /*2ba0*/  LDL.128 R4, [UR8+0x670] ;  /* 0x00067008ff047983 */ /* 0x000f620008100c00 */
[C---:B---3--:R-:W-:Y:S01]  /*2bb0*/  FFMA R20, R3.reuse, R31, R20 ;  /* 0x0000001f03147223 */ /* 0x048fe20000000014 */
[C---:B------:R-:W-:Y:S01]  /*2bc0*/  FFMA R21, R3.reuse, R30, R21 ;  /* 0x0000001e03157223 */ /* 0x040fe20000000015 */
[C---:B------:R-:W-:Y:S01]  /*2bd0*/  FFMA R22, R3.reuse, R28, R22 ;  /* 0x0000001c03167223 */ /* 0x040fe20000000016 */
[----:B------:R-:W-:Y:S01]  /*2be0*/  FFMA R23, R3, R2, R23 ;  /* 0x0000000203177223 */ /* 0x000fe20000000017 */
[----:B------:R-:W4:Y:S04]  /*2bf0*/  LDS R31, [UR7+0x4f0] ;  /* 0x0004f007ff1f7984 */ /* 0x000f280008000800 */
[----:B------:R-:W0:Y:S04]  /*2c00*/  LDS R30, [UR7+0x500] ;  /* 0x00050007ff1e7984 */ /* 0x000e280008000800 */
[----:B------:R-:W1:Y:S04]  /*2c10*/  LDS R28, [UR7+0x510] ;  /* 0x00051007ff1c7984 */ /* 0x000e680008000800 */
[----:B------:R-:W3:Y:S04]  /*2c20*/  LDS R2, [UR7+0x520] ;  /* 0x00052007ff027984 */ /* 0x000ee80008000800 */
[----:B------:R0:W-:Y:S04]  /*2c30*/  STL.128 [UR8+0x1ee0], R20 ;  /* 0x001ee014ff007987 */ /* 0x0001e80008100c08 */
[----:B------:R4:W-:Y:S04]  /*2c40*/  STL.128 [UR8+0x18c0], R24 ;  /* 0x0018c018ff007987 */ /* 0x0009e80008100c08 */
[----:B0-----:R-:W5:Y:S01]  /*2c50*/  LDL.128 R20, [UR8+0xc90] ;  /* 0x000c9008ff147983 */ /* 0x001f620008100c00 */
[C---:B----4-:R-:W-:Y:S01]  /*2c60*/  FFMA R24, R29.reuse, R31, R12 ;  /* 0x0000001f1d187223 */ /* 0x050fe2000000000c */
[C---:B------:R-:W-:Y:S01]  /*2c70*/  FFMA R25, R29.reuse, R30, R13 ;  /* 0x0000001e1d197223 */ /* 0x040fe2000000000d */
[C---:B-1----:R-:W-:Y:S01]  /*2c80*/  FFMA R26, R29.reuse, R28, R14 ;  /* 0x0000001c1d1a7223 */ /* 0x042fe2000000000e */
[----:B---3--:R-:W-:-:S02]  /*2c90*/  FFMA R27, R29, R2, R15 ;  /* 0x000000021d1b7223 */ /* 0x008fc4000000000f */
[----:B------:R-:W3:Y:S04]  /*2ca0*/  LDL.128 R12, [UR8+0x12b0] ;  /* 0x0012b008ff0c7983 */ /* 0x000ee80008100c00 */
[----:B------:R-:W-:Y:S01]  /*2cb0*/  STL.128 [UR8+0x2500], R24 ;  /* 0x00250018ff007987 */ /* 0x000fe20008100c08 */
[C---:B--2---:R-:W-:Y:S01]  /*2cc0*/  FFMA R8, R3.reuse, R31, R8 ;  /* 0x0000001f03087223 */ /* 0x044fe20000000008 */
[C---:B------:R-:W-:Y:S01]  /*2cd0*/  FFMA R9, R3.reuse, R30, R9 ;  /* 0x0000001e03097223 */ /* 0x040fe20000000009 */
[C---:B------:R-:W-:Y:S01]  /*2ce0*/  FFMA R10, R3.reuse, R28, R10 ;  /* 0x0000001c030a7223 */ /* 0x040fe2000000000a */
[----:B------:R-:W-:Y:S01]  /*2cf0*/  FFMA R11, R3, R2, R11 ;  /* 0x00000002030b7223 */ /* 0x000fe2000000000b */
[----:B------:R-:W0:Y:S04]  /*2d00*/  LDS R30, [UR7+0x540] ;  /* 0x00054007ff1e7984 */ /* 0x000e280008000800 */
[----:B------:R-:W-:Y:S04]  /*2d10*/  STL.128 [UR8+0x2b20], R8 ;  /* 0x002b2008ff007987 */ /* 0x000fe80008100c08 */
[----:B------:R-:W1:Y:S04]  /*2d20*/  LDS R8, [UR7+0x3e0] ;  /* 0x0003e007ff087984 */ /* 0x000e680008000800 */
[----:B------:R-:W2:Y:S04]  /*2d30*/  LDS R28, [UR7+0x550] ;  /* 0x00055007ff1c7984 */ /* 0x000ea80008000800 */
[----:B------:R-:W4:Y:S04]  /*2d40*/  LDS R2, [UR7+0x560] ;  /* 0x00056007ff027984 */ /* 0x000f280008000800 */
[----:B------:R-:W5:Y:S01]  /*2d50*/  LDS R31, [UR7+0x450] ;  /* 0x00045007ff1f7984 */ /* 0x000f620008000800 */
[C---:B0-----:R-:W-:Y:S01]  /*2d60*/  FFMA R25, R29.reuse, R30, R17 ;  /* 0x0000001e1d197223 */ /* 0x041fe20000000011 */
[C---:B-1----:R-:W-:Y:S01]  /*2d70*/  FFMA R24, R29.reuse, R8, R16 ;  /* 0x000000081d187223 */ /* 0x042fe20000000010 */
[C---:B--2---:R-:W-:Y:S01]  /*2d80*/  FFMA R26, R29.reuse, R28, R18 ;  /* 0x0000001c1d1a7223 */ /* 0x044fe20000000012 */
[----:B----4-:R-:W-:-:S02]  /*2d90*/  FFMA R27, R29, R2, R19 ;  /* 0x000000021d1b7223 */ /* 0x010fc40000000013 */
[----:B------:R-:W2:Y:S01]  /*2da0*/  LDL.128 R16, [UR8+0x18d0] ;  /* 0x0018d008ff107983 */ /* 0x000ea20008100c00 */
[----:B-----5:R-:W-:-:S03]  /*2db0*/  FFMA R4, R3, R8, R4 ;  /* 0x0000000803047223 */ /* 0x020fc60000000004 */
[----:B------:R-:W4:Y:S01]  /*2dc0*/  LDL.128 R8, [UR8+0x1ef0] ;  /* 0x001ef008ff087983 */ /* 0x000f220008100c00 */
[C---:B------:R-:W-:Y:S01]  /*2dd0*/  FFMA R5, R3.reuse, R30, R5 ;  /* 0x0000001e03057223 */ /* 0x040fe20000000005 */
[C---:B------:R-:W-:Y:S01]  /*2de0*/  FFMA R6, R3.reuse, R28, R6 ;  /* 0x0000001c03067223 */ /* 0x040fe20000000006 */
[----:B------:R-:W-:Y:S01]  /*2df0*/  FFMA R7, R3, R2, R7 ;  /* 0x0000000203077223 */ /* 0x000fe20000000007 */
[----:B------:R-:W0:Y:S04]  /*2e00*/  LDS R30, [UR7+0x5b0] ;  /* 0x0005b007ff1e7984 */ /* 0x000e280008000800 */
[----:B------:R1:W-:Y:S04]  /*2e10*/  STL.128 [UR8+0x670], R4 ;  /* 0x00067004ff007987 */ /* 0x0003e80008100c08 */
[----:B------:R-:W5:Y:S04]  /*2e20*/  LDS R28, [UR7+0x5c0] ;  /* 0x0005c007ff1c7984 */ /* 0x000f680008000800 */
[----:B------:R-:W5:Y:S04]  /*2e30*/  LDS R2, [UR7+0x5d0] ;  /* 0x0005d007ff027984 */ /* 0x000f680008000800 */
[----:B-1----:R-:W4:Y:S04]  /*2e40*/  LDL.128 R4, [UR8+0x2510] ;  /* 0x00251008ff047983 */ /* 0x002f280008100c00 */
[----:B------:R1:W-:Y:S02]  /*2e50*/  STL.128 [UR8+0x50], R24 ;  /* 0x00005018ff007987 */ /* 0x0003e40008100c08 */
[C---:B-1----:R-:W-:Y:S01]  /*2e60*/  FFMA R24, R29.reuse, R31, R20 ;  /* 0x0000001f1d187223 */ /* 0x042fe20000000014 */
[C---:B0-----:R-:W-:Y:S01]  /*2e70*/  FFMA R25, R29.reuse, R30, R21 ;  /* 0x0000001e1d197223 */ /* 0x041fe20000000015 */
[C---:B-----5:R-:W-:Y:S01]  /*2e80*/  FFMA R26, R29.reuse, R28, R22 ;  /* 0x0000001c1d1a7223 */ /* 0x060fe20000000016 */
[----:B------:R-:W-:-:S02]  /*2e90*/  FFMA R27, R29, R2, R23 ;  /* 0x000000021d1b7223 */ /* 0x000fc40000000017 */
[----:B------:R-:W5:Y:S04]  /*2ea0*/  LDL.128 R20, [UR8+0x2b30] ;  /* 0x002b3008ff147983 */ /* 0x000f680008100c00 */
[----:B------:R-:W-:Y:S01]  /*2eb0*/  STL.128 [UR8+0xc90], R24 ;  /* 0x000c9018ff007987 */ /* 0x000fe20008100c08 */
[C---:B---3--:R-:W-:Y:S01]  /*2ec0*/  FFMA R13, R3.reuse, R30, R13 ;  /* 0x0000001e030d7223 */ /* 0x048fe2000000000d */
[C---:B------:R-:W-:Y:S01]  /*2ed0*/  FFMA R14, R3.reuse, R28, R14 ;  /* 0x0000001c030e7223 */ /* 0x040fe2000000000e */
[C---:B------:R-:W-:Y:S01]  /*2ee0*/  FFMA R15, R3.reuse, R2, R15 ;  /* 0x00000002030f7223 */ /* 0x040fe2000000000f */
[----:B------:R-:W2:Y:S04]  /*2ef0*/  LDS R30, [UR7+0x4c0] ;  /* 0x0004c007ff1e7984 */ /* 0x000ea80008000800 */
[----:B------:R-:W0:Y:S04]  /*2f00*/  LDS R28, [UR7+0x620] ;  /* 0x00062007ff1c7984 */ /* 0x000e280008000800 */
[----:B------:R-:W1:Y:S04]  /*2f10*/  LDS R25, [UR7+0x630] ;  /* 0x00063007ff197984 */ /* 0x000e680008000800 */
[----:B------:R-:W3:Y:S01]  /*2f20*/  LDS R2, [UR7+0x640] ;  /* 0x00064007ff027984 */ /* 0x000ee20008000800 */
[----:B------:R-:W-:-:S03]  /*2f30*/  FFMA R12, R3, R31, R12 ;  /* 0x0000001f030c7223 */ /* 0x000fc6000000000c */
[----:B------:R-:W4:Y:S04]  /*2f40*/  LDS R24, [UR7+0x6a0] ;  /* 0x0006a007ff187984 */ /* 0x000f280008000800 */
[----:B------:R0:W-:Y:S04]  /*2f50*/  STL.128 [UR8+0x12b0], R12 ;  /* 0x0012b00cff007987 */ /* 0x0001e80008100c08 */
[----:B0-----:R-:W5:Y:S01]  /*2f60*/  LDL.128 R12, [UR8+0x60] ;  /* 0x00006008ff0c7983 */ /* 0x001f620008100c00 */
[C---:B--2---:R-:W-:Y:S01]  /*2f70*/  FFMA R16, R29.reuse, R30, R16 ;  /* 0x0000001e1d107223 */ /* 0x044fe20000000010 */
[C---:B------:R-:W-:Y:S01]  /*2f80*/  FFMA R17, R29.reuse, R28, R17 ;  /* 0x0000001c1d117223 */ /* 0x040fe20000000011 */
[CC--:B-1----:R-:W-:Y:S01]  /*2f90*/  FFMA R18, R29.reuse, R25.reuse, R18 ;  /* 0x000000191d127223 */ /* 0x0c2fe20000000012 */
[----:B---3--:R-:W-:Y:S01]  /*2fa0*/  FFMA R19, R29, R2, R19 ;  /* 0x000000021d137223 */ /* 0x008fe20000000013 */
[C---:B----4-:R-:W-:Y:S01]  /*2fb0*/  FFMA R8, R3.reuse, R30, R8 ;  /* 0x0000001e03087223 */ /* 0x050fe20000000008 */
[C---:B------:R-:W-:Y:S01]  /*2fc0*/  FFMA R9, R3.reuse, R28, R9 ;  /* 0x0000001c03097223 */ /* 0x040fe20000000009 */
[C---:B------:R-:W-:Y:S01]  /*2fd0*/  FFMA R10, R3.reuse, R25, R10 ;  /* 0x00000019030a7223 */ /* 0x040fe2000000000a */
[----:B------:R-:W-:Y:S01]  /*2fe0*/  FFMA R11, R3, R2, R11 ;  /* 0x00000002030b7223 */ /* 0x000fe2000000000b */
[----:B------:R-:W-:Y:S04]  /*2ff0*/  STL.128 [UR8+0x18d0], R16 ;  /* 0x0018d010ff007987 */ /* 0x000fe80008100c08 */
[----:B------:R-:W0:Y:S04]  /*3000*/  LDS R16, [UR7+0x530] ;  /* 0x00053007ff107984 */ /* 0x000e280008000800 */
[----:B------:R-:W1:Y:S04]  /*3010*/  LDS R25, [UR7+0x690] ;  /* 0x00069007ff197984 */ /* 0x000e680008000800 */
[----:B------:R-:W2:Y:S04]  /*3020*/  LDS R2, [UR7+0x6b0] ;  /* 0x0006b007ff027984 */ /* 0x000ea80008000800 */
[----:B------:R3:W-:Y:S04]  /*3030*/  STL.128 [UR8+0x1ef0], R8 ;  /* 0x001ef008ff007987 */ /* 0x0007e80008100c08 */
[----:B---3--:R-:W3:Y:S01]  /*3040*/  LDL.128 R8, [UR8+0x680] ;  /* 0x00068008ff087983 */ /* 0x008ee20008100c00 */
[C---:B------:R-:W-:Y:S01]  /*3050*/  FFMA R6, R29.reuse, R24, R6 ;  /* 0x000000181d067223 */ /* 0x040fe20000000006 */
[C---:B0-----:R-:W-:Y:S01]  /*3060*/  FFMA R4, R29.reuse, R16, R4 ;  /* 0x000000101d047223 */ /* 0x041fe20000000004 */
[C---:B-1----:R-:W-:Y:S01]  /*3070*/  FFMA R5, R29.reuse, R25, R5 ;  /* 0x000000191d057223 */ /* 0x042fe20000000005 */
[----:B--2---:R-:W-:-:S05]  /*3080*/  FFMA R7, R29, R2, R7 ;  /* 0x000000021d077223 */ /* 0x004fca0000000007 */
[----:B------:R0:W-:Y:S04]  /*3090*/  STL.128 [UR8+0x2510], R4 ;  /* 0x00251004ff007987 */ /* 0x0001e80008100c08 */
[----:B0-----:R-:W2:Y:S01]  /*30a0*/  LDL.128 R4, [UR8+0xca0] ;  /* 0x000ca008ff047983 */ /* 0x001ea20008100c00 */
[----:B-----5:R-:W-:-:S03]  /*30b0*/  FFMA R23, R3, R2, R23 ;  /* 0x0000000203177223 */ /* 0x020fc60000000017 */
[----:B------:R-:W0:Y:S01]  /*30c0*/  LDS R2, [UR7+0x590] ;  /* 0x00059007ff027984 */ /* 0x000e220008000800 */
[C---:B------:R-:W-:Y:S01]  /*30d0*/  FFMA R20, R3.reuse, R16, R20 ;  /* 0x0000001003147223 */ /* 0x040fe20000000014 */
[C---:B------:R-:W-:Y:S01]  /*30e0*/  FFMA R21, R3.reuse, R25, R21 ;  /* 0x0000001903157223 */ /* 0x040fe20000000015 */
[----:B------:R-:W-:Y:S01]  /*30f0*/  FFMA R22, R3, R24, R22 ;  /* 0x0000001803167223 */ /* 0x000fe20000000016 */
[----:B------:R-:W4:Y:S04]  /*3100*/  LDL.128 R16, [UR8+0x12c0] ;  /* 0x0012c008ff107983 */ /* 0x000f280008100c00 */
[----:B------:R-:W1:Y:S04]  /*3110*/  LDS R25, [UR7+0x570] ;  /* 0x00057007ff197984 */ /* 0x000e680008000800 */
[----:B------:R-:W5:Y:S04]  /*3120*/  LDS R24, [UR7+0x580] ;  /* 0x00058007ff187984 */ /* 0x000f680008000800 */
[----:B------:R-:W-:Y:S04]  /*3130*/  STL.128 [UR8+0x2b30], R20 ;  /* 0x002b3014ff007987 */ /* 0x000fe80008100c08 */
[----:B------:R-:W5:Y:S04]  /*3140*/  LDS R23, [UR7+0x5a0] ;  /* 0x0005a007ff177984 */ /* 0x000f680008000800 */
[----:B------:R-:W2:Y:S04]  /*3150*/  LDS R31, [UR7+0x5e0] ;  /* 0x0005e007ff1f7984 */ /* 0x000ea80008000800 */
[----:B------:R-:W2:Y:S04]  /*3160*/  LDS R30, [UR7+0x5f0] ;  /* 0x0005f007ff1e7984 */ /* 0x000ea80008000800 */
[----:B------:R-:W2:Y:S01]  /*3170*/  LDS R28, [UR7+0x600] ;  /* 0x00060007ff1c7984 */ /* 0x000ea20008000800 */
[C---:B0-----:R-:W-:Y:S01]  /*3180*/  FFMA R14, R29.reuse, R2, R14 ;  /* 0x000000021d0e7223 */ /* 0x041fe2000000000e */
[C---:B-1----:R-:W-:Y:S01]  /*3190*/  FFMA R12, R29.reuse, R25, R12 ;  /* 0x000000191d0c7223 */ /* 0x042fe2000000000c */
[C---:B-----5:R-:W-:Y:S01]  /*31a0*/  FFMA R13, R29.reuse, R24, R13 ;  /* 0x000000181d0d7223 */ /* 0x060fe2000000000d */
[----:B------:R-:W-:Y:S01]  /*31b0*/  FFMA R15, R29, R23, R15 ;  /* 0x000000171d0f7223 */ /* 0x000fe2000000000f */
[----:B---3--:R-:W-:-:S02]  /*31c0*/  FFMA R22, R3, R2, R10 ;  /* 0x0000000203167223 */ /* 0x008fc4000000000a */
[----:B------:R-:W0:Y:S01]  /*31d0*/  LDS R2, [UR7+0x610] ;  /* 0x00061007ff027984 */ /* 0x000e220008000800 */
[C---:B------:R-:W-:Y:S01]  /*31e0*/  FFMA R20, R3.reuse, R25, R8 ;  /* 0x0000001903147223 */ /* 0x040fe20000000008 */
[C---:B------:R-:W-:Y:S01]  /*31f0*/  FFMA R21, R3.reuse, R24, R9 ;  /* 0x0000001803157223 */ /* 0x040fe20000000009 */
[----:B------:R-:W-:Y:S01]  /*3200*/  FFMA R23, R3, R23, R11 ;  /* 0x0000001703177223 */ /* 0x000fe2000000000b */
[----:B------:R1:W-:Y:S04]  /*3210*/  STL.128 [UR8+0x60], R12 ;  /* 0x0000600cff007987 */ /* 0x0003e80008100c08 */
[----:B------:R-:W3:Y:S04]  /*3220*/  LDL.128 R8, [UR8+0x18e0] ;  /* 0x0018e008ff087983 */ /* 0x000ee80008100c00 */
[----:B------:R5:W-:Y:S04]  /*3230*/  STL.128 [UR8+0x680], R20 ;  /* 0x00068014ff007987 */ /* 0x000be80008100c08 */
[----:B-1----:R-:W3:Y:S01]  /*3240*/  LDL.128 R12, [UR8+0x1f00] ;  /* 0x001f0008ff0c7983 */ /* 0x002ee20008100c00 */
[C---:B--2---:R-:W-:Y:S01]  /*3250*/  FFMA R24, R29.reuse, R31, R4 ;  /* 0x0000001f1d187223 */ /* 0x044fe20000000004 */
[C---:B------:R-:W-:Y:S01]  /*3260*/  FFMA R25, R29.reuse, R30, R5 ;  /* 0x0000001e1d197223 */ /* 0x040fe20000000005 */
[C---:B------:R-:W-:Y:S01]  /*3270*/  FFMA R26, R29.reuse, R28, R6 ;  /* 0x0000001c1d1a7223 */ /* 0x040fe20000000006 */
[----:B0-----:R-:W-:-:S05]  /*3280*/  FFMA R27, R29, R2, R7 ;  /* 0x000000021d1b7223 */ /* 0x001fca0000000007 */
[----:B------:R-:W-:Y:S04]  /*3290*/  STL.128 [UR8+0xca0], R24 ;  /* 0x000ca018ff007987 */ /* 0x000fe80008100c08 */
[----:B------:R-:W2:Y:S04]  /*32a0*/  LDL.128 R4, [UR8+0x2520] ;  /* 0x00252008ff047983 */ /* 0x000ea80008100c00 */
[----:B-----5:R-:W5:Y:S01]  /*32b0*/  LDL.128 R20, [UR8+0x2b40] ;  /* 0x002b4008ff147983 */ /* 0x020f620008100c00 */
[C---:B----4-:R-:W-:Y:S01]  /*32c0*/  FFMA R16, R3.reuse, R31, R16 ;  /* 0x0000001f03107223 */ /* 0x050fe20000000010 */
[C---:B------:R-:W-:Y:S01]  /*32d0*/  FFMA R17, R3.reuse, R30, R17 ;  /* 0x0000001e03117223 */ /* 0x040fe20000000011 */
[C---:B------:R-:W-:Y:S01]  /*32e0*/  FFMA R18, R3.reuse, R28, R18 ;  /* 0x0000001c03127223 */ /* 0x040fe20000000012 */
[----:B------:R-:W-:Y:S01]  /*32f0*/  FFMA R19, R3, R2, R19 ;  /* 0x0000000203137223 */ /* 0x000fe20000000013 */
[----:B------:R-:W3:Y:S04]  /*3300*/  LDS R24, [UR7+0x650] ;  /* 0x00065007ff187984 */ /* 0x000ee80008000800 */
[----:B------:R-:W-:Y:S04]  /*3310*/  STL.128 [UR8+0x12c0], R16 ;  /* 0x0012c010ff007987 */ /* 0x000fe80008100c08 */
[----:B------:R-:W0:Y:S04]  /*3320*/  LDS R26, [UR7+0x660] ;  /* 0x00066007ff1a7984 */ /* 0x000e280008000800 */
[----:B------:R-:W1:Y:S04]  /*3330*/  LDS R25, [UR7+0x670] ;  /* 0x00067007ff197984 */ /* 0x000e680008000800 */
[----:B------:R-:W4:Y:S04]  /*3340*/  LDS R19, [UR7+0x680] ;  /* 0x00068007ff137984 */ /* 0x000f280008000800 */
[----:B------:R-:W2:Y:S04]  /*3350*/  LDS R18, [UR7+0x6c0] ;  /* 0x0006c007ff127984 */ /* 0x000ea80008000800 */
[----:B------:R-:W2:Y:S04]  /*3360*/  LDS R17, [UR7+0x6d0] ;  /* 0x0006d007ff117984 */ /* 0x000ea80008000800 */
[----:B------:R-:W2:Y:S04]  /*3370*/  LDS R16, [UR7+0x6e0] ;  /* 0x0006e007ff107984 */ /* 0x000ea80008000800 */
[----:B------:R-:W2:Y:S01]  /*3380*/  LDS R2, [UR7+0x6f0] ;  /* 0x0006f007ff027984 */ /* 0x000ea20008000800 */
[----:B------:R-:W-:-:S02]  /*3390*/  UPLOP3.LUT UP1, UPT, UPT, UPT, UP0, 0x80, 0x8 ;  /* 0x000000000008789c */ /* 0x000fc40003f2f000 */
[----:B------:R-:W-:Y:S01]  /*33a0*/  UPLOP3.LUT UP0, UPT, UPT, UPT, UPT, 0x40, 0x4 ;  /* 0x000000000004789c */ /* 0x000fe20003f0e870 */
[----:B------:R-:W-:Y:S01]  /*33b0*/  UMOV UR7, 0x1 ;  /* 0x0000000100077882 */ /* 0x000fe20000000000 */
[C---:B---3--:R-:W-:Y:S01]  /*33c0*/  FFMA R8, R29.reuse, R24, R8 ;  /* 0x000000181d087223 */ /* 0x048fe20000000008 */
[C---:B0-----:R-:W-:Y:S01]  /*33d0*/  FFMA R9, R29.reuse, R26, R9 ;  /* 0x0000001a1d097223 */ /* 0x041fe20000000009 */
[C---:B-1----:R-:W-:Y:S01]  /*33e0*/  FFMA R10, R29.reuse, R25, R10 ;  /* 0x000000191d0a7223 */ /* 0x042fe2000000000a */
[----:B----4-:R-:W-:Y:S01]  /*33f0*/  FFMA R11, R29, R19, R11 ;  /* 0x000000131d0b7223 */ /* 0x010fe2000000000b */
[C---:B------:R-:W-:Y:S01]  /*3400*/  FFMA R12, R3.reuse, R24, R12 ;  /* 0x00000018030c7223 */ /* 0x040fe2000000000c */
[C---:B------:R-:W-:Y:S01]  /*3410*/  FFMA R13, R3.reuse, R26, R13 ;  /* 0x0000001a030d7223 */ /* 0x040fe2000000000d */
[C---:B------:R-:W-:Y:S01]  /*3420*/  FFMA R14, R3.reuse, R25, R14 ;  /* 0x00000019030e7223 */ /* 0x040fe2000000000e */
[----:B------:R-:W-:Y:S01]  /*3430*/  FFMA R15, R3, R19, R15 ;  /* 0x00000013030f7223 */ /* 0x000fe2000000000f */
[----:B------:R4:W-:Y:S04]  /*3440*/  STL.128 [UR8+0x18e0], R8 ;  /* 0x0018e008ff007987 */ /* 0x0009e80008100c08 */
[----:B------:R4:W-:Y:S01]  /*3450*/  STL.128 [UR8+0x1f00], R12 ;  /* 0x001f000cff007987 */ /* 0x0009e20008100c08 */
[C---:B--2---:R-:W-:Y:S01]  /*3460*/  FFMA R4, R29.reuse, R18, R4 ;  /* 0x000000121d047223 */ /* 0x044fe20000000004 */
[CC--:B------:R-:W-:Y:S01]  /*3470*/  FFMA R5, R29.reuse, R17.reuse, R5 ;  /* 0x000000111d057223 */ /* 0x0c0fe20000000005 */
[C---:B------:R-:W-:Y:S01]  /*3480*/  FFMA R6, R29.reuse, R16, R6 ;  /* 0x000000101d067223 */ /* 0x040fe20000000006 */
[----:B------:R-:W-:Y:S01]  /*3490*/  FFMA R7, R29, R2, R7 ;  /* 0x000000021d077223 */ /* 0x000fe20000000007 */
[C---:B-----5:R-:W-:Y:S01]  /*34a0*/  FFMA R20, R3.reuse, R18, R20 ;  /* 0x0000001203147223 */ /* 0x060fe20000000014 */
[C---:B------:R-:W-:Y:S01]  /*34b0*/  FFMA R21, R3.reuse, R17, R21 ;  /* 0x0000001103157223 */ /* 0x040fe20000000015 */
[C---:B------:R-:W-:Y:S01]  /*34c0*/  FFMA R22, R3.reuse, R16, R22 ;  /* 0x0000001003167223 */ /* 0x040fe20000000016 */
[----:B------:R-:W-:Y:S01]  /*34d0*/  FFMA R23, R3, R2, R23 ;  /* 0x0000000203177223 */ /* 0x000fe20000000017 */
[----:B------:R4:W-:Y:S04]  /*34e0*/  STL.128 [UR8+0x2520], R4 ;  /* 0x00252004ff007987 */ /* 0x0009e80008100c08 */
[----:B------:R4:W-:Y:S01]  /*34f0*/  STL.128 [UR8+0x2b40], R20 ;  /* 0x002b4014ff007987 */ /* 0x0009e20008100c08 */
[----:B------:R-:W-:Y:S05]  /*3500*/  BRA.U UP1, `(.L_x_2) ;  /* 0xffffffe101d07547 */ /* 0x000fea000b83ffff */
[----:B------:R-:W-:Y:S05]  /*3510*/  BRA.U UP2, `(.L_x_3) ;  /* 0xffffffe102947547 */ /* 0x000fea000b83ffff */
[----:B------:R-:W-:-:S04]  /*3520*/  UIADD3 UR5, UPT, UPT, UR5, 0x1, URZ ;  /* 0x0000000105057890 */ /* 0x000fc8000fffe0ff */
[----:B------:R-:W-:-:S09]  /*3530*/  UISETP.NE.AND UP0, UPT, UR5, 0x7, UPT ;  /* 0x000000070500788c */ /* 0x000fd2000bf05270 */
[----:B------:R-:W-:Y:S05]  /*3540*/  BRA.U UP0, `(.L_x_4) ;  /* 0xffffffe100847547 */ /* 0x000fea000b83ffff */
[----:B------:R-:W-:-:S04]  /*3550*/  UIADD3 UR4, UPT, UPT, UR4, 0x1, URZ ;  /* 0x0000000104047890 */ /* 0x000fc8000fffe0ff */
[----:B------:R-:W-:-:S09]  /*3560*/  UISETP.NE.AND UP0, UPT, UR4, 0x20, UPT ;  /* 0x000000200400788c */ /* 0x000fd2000bf05270 */
[----:B------:R-:W-:Y:S05]  /*3570*/  BRA.U UP0, `(.L_x_5) ;  /* 0xffffffd1008c7547 */ /* 0x000fea000b83ffff */
[----:B----4-:R-:W0:Y:S01]  /*3580*/  S2R R7, SR_TID.X ;  /* 0x0000000000077919 */ /* 0x010e220000002100 */
[----:B------:R-:W1:Y:S01]  /*3590*/  LDC.64 R4, c[0x0][0x398] ;  /* 0x0000e600ff047b82 */ /* 0x000e620000000a00 */
[----:B------:R-:W0:Y:S07]  /*35a0*/  S2R R0, SR_CTAID.X ;  /* 0x0000000000007919 */ /* 0x000e2e0000002500 */
[----:B------:R-:W2:Y:S01]  /*35b0*/  LDC.64 R2, c[0x0][0x390] ;  /* 0x0000e400ff027b82 */ /* 0x000ea20000000a00 */
[----:B0-----:R-:W-:-:S02]  /*35c0*/  LEA R0, R0, R7, 0x5 ;  /* 0x0000000700007211 */ /* 0x001fc400078e28ff */
[----:B------:R-:W-:-:S04]  /*35d0*/  IADD3 R7, PT, PT, -R7, RZ, RZ ;  /* 0x000000ff07077210 */ /* 0x000fc80007ffe1ff */
[----:B------:R-:W-:-:S05]  /*35e0*/  LEA R7, R0, R7, 0x1 ;  /* 0x0000000700077211 */ /* 0x000fca00078e08ff */
[----:B-1----:R-:W-:-:S05]  /*35f0*/  IMAD.WIDE.U32 R4, R7, 0x4, R4 ;  /* 0x0000000407047825 */ /* 0x002fca00078e0004 */
[----:B------:R0:W5:Y:S04]  /*3600*/  LDG.E.CONSTANT R0, desc[UR12][R4.64] ;  /* 0x0000000c04007981 */ /* 0x000168000c1e9900 */
[----:B------:R0:W5:Y:S01]  /*3610*/  LDG.E.CONSTANT R6, desc[UR12][R4.64+0x80] ;  /* 0x0000800c04067981 */ /* 0x000162000c1e9900 */
[----:B------:R-:W-:Y:S01]  /*3620*/  IADD3 R8, PT, PT, R1, 0x1880, RZ ;  /* 0x0000188001087810 */ /* 0x000fe20007ffe0ff */
[----:B------:R-:W-:Y:S01]  /*3630*/  UMOV UR4, URZ ;  /* 0x000000ff00047c82 */ /* 0x000fe20008000000 */
[----:B--2---:R-:W-:-:S07]  /*3640*/  MOV R9, R7 ;  /* 0x0000000700097202 */ /* 0x004fce0000000f00 */
.L_x_6:
[----:B01----:R-:W2:Y:S04]  /*3650*/  LDL R5, [R8+-0x1880] ;  /* 0xffe7800008057983 */ /* 0x003ea80000100800 */
[----:B------:R-:W3:Y:S04]  /*3660*/  LDL R35, [R8+-0x1260] ;  /* 0xffeda00008237983 */ /* 0x000ee80000100800 */
[----:B------:R-:W4:Y:S04]  /*3670*/  LDL R31, [R8+-0x620] ;  /* 0xfff9e000081f7983 */ /* 0x000f280000100800 */
[----:B------:R-:W4:Y:S04]  /*3680*/  LDL R33, [R8] ;  /* 0x0000000008217983 */ /* 0x000f280000100800 */
[----:B------:R-:W4:Y:S04]  /*3690*/  LDL R29, [R8+-0xc40] ;  /* 0xfff3c000081d7983 */ /* 0x000f280000100800 */
[----:B------:R-:W4:Y:S04]  /*36a0*/  LDL R14, [R8+-0xc3c] ;  /* 0xfff3c400080e7983 */ /* 0x000f280000100800 */
[----:B------:R-:W4:Y:S04]  /*36b0*/  LDL R21, [R8+0x624] ;  /* 0x0006240008157983 */ /* 0x000f280000100800 */
[----:B------:R-:W4:Y:S04]  /*36c0*/  LDL R11, [R8+0x620] ;  /* 0x00062000080b7983 */ /* 0x000f280000100800 */
[----:B------:R-:W4:Y:S04]  /*36d0*/  LDL R15, [R8+0xc40] ;  /* 0x000c4000080f7983 */ /* 0x000f280000100800 */
[----:B------:R-:W4:Y:S04]  /*36e0*/  LDL R13, [R8+-0x61c] ;  /* 0xfff9e400080d7983 */ /* 0x000f280000100800 */
[----:B------:R-:W4:Y:S04]  /*36f0*/  LDL R19, [R8+0x4] ;  /* 0x0000040008137983 */ /* 0x000f280000100800 */
[----:B------:R-:W4:Y:S04]  /*3700*/  LDL R23, [R8+0xc44] ;  /* 0x000c440008177983 */ /* 0x000f280000100800 */
[----:B------:R-:W4:Y:S04]  /*3710*/  LDL R17, [R8+0x1260] ;  /* 0x0012600008117983 */ /* 0x000f280000100800 */
[----:B------:R-:W4:Y:S04]  /*3720*/  LDL R25, [R8+-0x187c] ;  /* 0xffe7840008197983 */ /* 0x000f280000100800 */
[----:B------:R-:W4:Y:S04]  /*3730*/  LDL R27, [R8+-0x125c] ;  /* 0xffeda400081b7983 */ /* 0x000f280000100800 */
[----:B------:R-:W4:Y:S04]  /*3740*/  LDL R37, [R8+-0x1878] ;  /* 0xffe7880008257983 */ /* 0x000f280000100800 */
[----:B------:R-:W4:Y:S01]  /*3750*/  LDL R12, [R8+-0xc38] ;  /* 0xfff3c800080c7983 */ /* 0x000f220000100800 */
[----:B--2--5:R-:W-:Y:S01]  /*3760*/  FADD R10, R0, R5 ;  /* 0x00000005000a7221 */ /* 0x024fe20000000000 */
[----:B---3--:R-:W-:Y:S01]  /*3770*/  FADD R35, R6, R35 ;  /* 0x0000002306237221 */ /* 0x008fe20000000000 */
[----:B------:R-:W-:-:S03]  /*3780*/  IMAD.WIDE.U32 R4, R9, 0x4, R2 ;  /* 0x0000000409047825 */ /* 0x000fc600078e0002 */
[----:B------:R-:W-:Y:S02]  /*3790*/  FMNMX R16, RZ, R10, !PT ;  /* 0x0000000aff107209 */ /* 0x000fe40007800000 */
[----:B------:R-:W2:Y:S01]  /*37a0*/  LDL R10, [R8+-0x1258] ;  /* 0xffeda800080a7983 */ /* 0x000ea20000100800 */
[----:B------:R-:W-:Y:S01]  /*37b0*/  FMNMX R18, RZ, R35, !PT ;  /* 0x00000023ff127209 */ /* 0x000fe20007800000 */
[----:B----4-:R-:W-:Y:S02]  /*37c0*/  FADD R31, R6, R31 ;  /* 0x0000001f061f7221 */ /* 0x010fe40000000000 */
[----:B------:R-:W3:Y:S01]  /*37d0*/  LDL R35, [R8+0x1264] ;  /* 0x0012640008237983 */ /* 0x000ee20000100800 */
[C---:B------:R-:W-:Y:S02]  /*37e0*/  FADD R33, R0.reuse, R33 ;  /* 0x0000002100217221 */ /* 0x040fe40000000000 */
[----:B------:R-:W-:Y:S01]  /*37f0*/  FMNMX R22, RZ, R31, !PT ;  /* 0x0000001fff167209 */ /* 0x000fe20007800000 */
[----:B------:R0:W-:Y:S01]  /*3800*/  STG.E desc[UR12][R4.64], R16 ;  /* 0x0000001004007986 */ /* 0x0001e2000c10190c */
[----:B------:R-:W-:-:S03]  /*3810*/  FADD R29, R0, R29 ;  /* 0x0000001d001d7221 */ /* 0x000fc60000000000 */
[----:B------:R-:W4:Y:S02]  /*3820*/  LDL R31, [R8+0x8] ;  /* 0x00000800081f7983 */ /* 0x000f240000100800 */
[----:B------:R-:W-:Y:S02]  /*3830*/  FMNMX R20, RZ, R29, !PT ;  /* 0x0000001dff147209 */ /* 0x000fe40007800000 */
[----:B------:R-:W4:Y:S01]  /*3840*/  LDL R29, [R8+-0x618] ;  /* 0xfff9e800081d7983 */ /* 0x000f220000100800 */
[----:B0-----:R-:W-:-:S03]  /*3850*/  FMNMX R16, RZ, R33, !PT ;  /* 0x00000021ff107209 */ /* 0x001fc60007800000 */
[----:B------:R-:W4:Y:S01]  /*3860*/  LDL R33, [R8+0x628] ;  /* 0x0006280008217983 */ /* 0x000f220000100800 */
[----:B------:R-:W-:Y:S01]  /*3870*/  FADD R14, R0, R14 ;  /* 0x0000000e000e7221 */ /* 0x000fe20000000000 */
[C---:B------:R-:W-:Y:S01]  /*3880*/  FADD R21, R6.reuse, R21 ;  /* 0x0000001506157221 */ /* 0x040fe20000000000 */
[----:B------:R-:W-:Y:S01]  /*3890*/  FADD R11, R6, R11 ;  /* 0x0000000b060b7221 */ /* 0x000fe20000000000 */
[----:B------:R-:W-:Y:S01]  /*38a0*/  FADD R15, R0, R15 ;  /* 0x0000000f000f7221 */ /* 0x000fe20000000000 */
[----:B------:R0:W-:Y:S01]  /*38b0*/  STG.E desc[UR12][R4.64+0x80], R18 ;  /* 0x0000801204007986 */ /* 0x0001e2000c10190c */
[----:B------:R-:W-:-:S03]  /*38c0*/  FMNMX R14, RZ, R14, !PT ;  /* 0x0000000eff0e7209 */ /* 0x000fc60007800000 */
[----:B------:R1:W-:Y:S01]  /*38d0*/  STG.E desc[UR12][R4.64+0xe00], R20 ;  /* 0x000e001404007986 */ /* 0x0003e2000c10190c */
[----:B------:R-:W-:-:S03]  /*38e0*/  FMNMX R11, RZ, R11, !PT ;  /* 0x0000000bff0b7209 */ /* 0x000fc60007800000 */
[----:B------:R1:W-:Y:S01]  /*38f0*/  STG.E desc[UR12][R4.64+0x1c00], R16 ;  /* 0x001c001004007986 */ /* 0x0003e2000c10190c */
[----:B------:R-:W-:Y:S01]  /*3900*/  FMNMX R15, RZ, R15, !PT ;  /* 0x0000000fff0f7209 */ /* 0x000fe20007800000 */
[C---:B------:R-:W-:Y:S01]  /*3910*/  FADD R23, R0.reuse, R23 ;  /* 0x0000001700177221 */ /* 0x040fe20000000000 */
[----:B0-----:R-:W-:Y:S01]  /*3920*/  FADD R18, R0, R19 ;  /* 0x0000001300127221 */ /* 0x001fe20000000000 */
[----:B------:R-:W-:Y:S01]  /*3930*/  FADD R17, R6, R17 ;  /* 0x0000001106117221 */ /* 0x000fe20000000000 */
[----:B-1----:R-:W-:Y:S01]  /*3940*/  FMNMX R20, RZ, R21, !PT ;  /* 0x00000015ff147209 */ /* 0x002fe20007800000 */
[----:B------:R-:W-:Y:S01]  /*3950*/  FADD R25, R0, R25 ;  /* 0x0000001900197221 */ /* 0x000fe20000000000 */
[----:B------:R-:W4:Y:S01]  /*3960*/  LDL R21, [R8+-0x614] ;  /* 0xfff9ec0008157983 */ /* 0x000f220000100800 */
[C---:B------:R-:W-:Y:S01]  /*3970*/  FADD R16, R6.reuse, R13 ;  /* 0x0000000d06107221 */ /* 0x040fe20000000000 */
[----:B------:R-:W-:Y:S02]  /*3980*/  FADD R27, R6, R27 ;  /* 0x0000001b061b7221 */ /* 0x000fe40000000000 */
[----:B------:R0:W-:Y:S01]  /*3990*/  STG.E desc[UR12][R4.64+0x1000], R14 ;  /* 0x0010000e04007986 */ /* 0x0001e2000c10190c */
[----:B------:R-:W-:-:S02]  /*39a0*/  FMNMX R18, RZ, R18, !PT ;  /* 0x00000012ff127209 */ /* 0x000fc40007800000 */
[----:B------:R-:W-:Y:S01]  /*39b0*/  FMNMX R16, RZ, R16, !PT ;  /* 0x00000010ff107209 */ /* 0x000fe20007800000 */
[----:B------:R1:W-:Y:S01]  /*39c0*/  STG.E desc[UR12][R4.64+0x1c80], R11 ;  /* 0x001c800b04007986 */ /* 0x0003e2000c10190c */
[C---:B------:R-:W-:Y:S01]  /*39d0*/  FADD R37, R0.reuse, R37 ;  /* 0x0000002500257221 */ /* 0x040fe20000000000 */
[----:B------:R-:W-:Y:S01]  /*39e0*/  FMNMX R17, RZ, R17, !PT ;  /* 0x00000011ff117209 */ /* 0x000fe20007800000 */
[----:B------:R-:W-:Y:S01]  /*39f0*/  FADD R12, R0, R12 ;  /* 0x0000000c000c7221 */ /* 0x000fe20000000000 */
[----:B------:R1:W-:Y:S01]  /*3a00*/  STG.E desc[UR12][R4.64+0x2a00], R15 ;  /* 0x002a000f04007986 */ /* 0x0003e2000c10190c */
[----:B------:R-:W-:Y:S02]  /*3a10*/  FMNMX R25, RZ, R25, !PT ;  /* 0x00000019ff197209 */ /* 0x000fe40007800000 */
[----:B------:R-:W-:Y:S01]  /*3a20*/  FMNMX R27, RZ, R27, !PT ;  /* 0x0000001bff1b7209 */ /* 0x000fe20007800000 */
[----:B------:R-:W4:Y:S01]  /*3a30*/  LDL R13, [R8+0x1268] ;  /* 0x00126800080d7983 */ /* 0x000f220000100800 */
[----:B0-----:R-:W-:-:S03]  /*3a40*/  FMNMX R14, RZ, R23, !PT ;  /* 0x00000017ff0e7209 */ /* 0x001fc60007800000 */
[----:B-1----:R-:W4:Y:S04]  /*3a50*/  LDL R11, [R8+0xc48] ;  /* 0x000c4800080b7983 */ /* 0x002f280000100800 */
[----:B------:R-:W4:Y:S04]  /*3a60*/  LDL R15, [R8+-0x1874] ;  /* 0xffe78c00080f7983 */ /* 0x000f280000100800 */
[----:B------:R-:W-:Y:S04]  /*3a70*/  STG.E desc[UR12][R4.64+0x1080], R16 ;  /* 0x0010801004007986 */ /* 0x000fe8000c10190c */
[----:B------:R0:W-:Y:S04]  /*3a80*/  STG.E desc[UR12][R4.64+0x1e00], R18 ;  /* 0x001e001204007986 */ /* 0x0001e8000c10190c */
[----:B------:R-:W-:Y:S04]  /*3a90*/  STG.E desc[UR12][R4.64+0x1e80], R20 ;  /* 0x001e801404007986 */ /* 0x000fe8000c10190c */
[----:B------:R1:W-:Y:S01]  /*3aa0*/  STG.E desc[UR12][R4.64+0x2c00], R14 ;  /* 0x002c000e04007986 */ /* 0x0003e2000c10190c */
[----:B0-----:R-:W-:-:S03]  /*3ab0*/  FMNMX R18, RZ, R37, !PT ;  /* 0x00000025ff127209 */ /* 0x001fc60007800000 */
[----:B------:R0:W-:Y:S04]  /*3ac0*/  STG.E desc[UR12][R4.64+0x2a80], R17 ;  /* 0x002a801104007986 */ /* 0x0001e8000c10190c */
[----:B------:R0:W-:Y:S01]  /*3ad0*/  STG.E desc[UR12][R4.64+0x200], R25 ;  /* 0x0002001904007986 */ /* 0x0001e2000c10190c */
[----:B-1----:R-:W-:-:S03]  /*3ae0*/  FMNMX R14, RZ, R12, !PT ;  /* 0x0000000cff0e7209 */ /* 0x002fc60007800000 */
[----:B------:R1:W-:Y:S04]  /*3af0*/  STG.E desc[UR12][R4.64+0x280], R27 ;  /* 0x0002801b04007986 */ /* 0x0003e8000c10190c */
[----:B------:R-:W4:Y:S04]  /*3b00*/  LDL R37, [R8+0x126c] ;  /* 0x00126c0008257983 */ /* 0x000f280000100800 */
[----:B0-----:R-:W4:Y:S04]  /*3b10*/  LDL R17, [R8+-0x1254] ;  /* 0xffedac0008117983 */ /* 0x001f280000100800 */
[----:B------:R-:W4:Y:S04]  /*3b20*/  LDL R19, [R8+-0xc34] ;  /* 0xfff3cc0008137983 */ /* 0x000f280000100800 */
[----:B------:R-:W4:Y:S04]  /*3b30*/  LDL R23, [R8+0xc] ;  /* 0x00000c0008177983 */ /* 0x000f280000100800 */
[----:B------:R-:W4:Y:S04]  /*3b40*/  LDL R25, [R8+0x62c] ;  /* 0x00062c0008197983 */ /* 0x000f280000100800 */
[----:B-1----:R-:W4:Y:S04]  /*3b50*/  LDL R27, [R8+0xc4c] ;  /* 0x000c4c00081b7983 */ /* 0x002f280000100800 */
[----:B------:R-:W4:Y:S04]  /*3b60*/  LDL R12, [R8+-0x1250] ;  /* 0xffedb000080c7983 */ /* 0x000f280000100800 */
[----:B------:R-:W-:Y:S04]  /*3b70*/  STG.E desc[UR12][R4.64+0x400], R18 ;  /* 0x0004001204007986 */ /* 0x000fe8000c10190c */
[----:B------:R0:W-:Y:S04]  /*3b80*/  STG.E desc[UR12][R4.64+0x1200], R14 ;  /* 0x0012000e04007986 */ /* 0x0001e8000c10190c */
[----:B0-----:R-:W4:Y:S01]  /*3b90*/  LDL R14, [R8+-0x610] ;  /* 0xfff9f000080e7983 */ /* 0x001f220000100800 */
[C---:B--2---:R-:W-:Y:S01]  /*3ba0*/  FADD R10, R6.reuse, R10 ;  /* 0x0000000a060a7221 */ /* 0x044fe20000000000 */
[----:B---3--:R-:W-:-:S04]  /*3bb0*/  FADD R35, R6, R35 ;  /* 0x0000002306237221 */ /* 0x008fc80000000000 */
[----:B------:R-:W-:Y:S02]  /*3bc0*/  FMNMX R20, RZ, R10, !PT ;  /* 0x0000000aff147209 */ /* 0x000fe40007800000 */
[----:B------:R-:W2:Y:S01]  /*3bd0*/  LDL R10, [R8+-0x1870] ;  /* 0xffe79000080a7983 */ /* 0x000ea20000100800 */
[----:B------:R-:W-:-:S03]  /*3be0*/  FMNMX R16, RZ, R35, !PT ;  /* 0x00000023ff107209 */ /* 0x000fc60007800000 */
[----:B------:R-:W3:Y:S01]  /*3bf0*/  LDL R35, [R8+-0xc30] ;  /* 0xfff3d00008237983 */ /* 0x000ee20000100800 */
[----:B----4-:R-:W-:-:S03]  /*3c00*/  FADD R31, R0, R31 ;  /* 0x0000001f001f7221 */ /* 0x010fc60000000000 */
[----:B------:R0:W-:Y:S01]  /*3c10*/  STG.E desc[UR12][R4.64+0x480], R20 ;  /* 0x0004801404007986 */ /* 0x0001e2000c10190c */
[C---:B------:R-:W-:Y:S01]  /*3c20*/  FADD R29, R6.reuse, R29 ;  /* 0x0000001d061d7221 */ /* 0x040fe20000000000 */
[----:B------:R-:W-:Y:S02]  /*3c30*/  FMNMX R18, RZ, R31, !PT ;  /* 0x0000001fff127209 */ /* 0x000fe40007800000 */
[----:B------:R-:W4:Y:S01]  /*3c40*/  LDL R31, [R8+0x630] ;  /* 0x00063000081f7983 */ /* 0x000f220000100800 */
[----:B------:R-:W-:-:S03]  /*3c50*/  FADD R33, R6, R33 ;  /* 0x0000002106217221 */ /* 0x000fc60000000000 */
[----:B------:R1:W-:Y:S02]  /*3c60*/  STG.E desc[UR12][R4.64+0x2c80], R16 ;  /* 0x002c801004007986 */ /* 0x0003e4000c10190c */
[----:B0-----:R-:W-:Y:S02]  /*3c70*/  FMNMX R20, RZ, R33, !PT ;  /* 0x00000021ff147209 */ /* 0x001fe40007800000 */
[----:B------:R-:W4:Y:S01]  /*3c80*/  LDL R33, [R8+0x10] ;  /* 0x0000100008217983 */ /* 0x000f220000100800 */
[----:B-1----:R-:W-:-:S03]  /*3c90*/  FMNMX R16, RZ, R29, !PT ;  /* 0x0000001dff107209 */ /* 0x002fc60007800000 */
[----:B------:R-:W4:Y:S04]  /*3ca0*/  LDL R29, [R8+0xc50] ;  /* 0x000c5000081d7983 */ /* 0x000f280000100800 */
[----:B------:R0:W-:Y:S01]  /*3cb0*/  STG.E desc[UR12][R4.64+0x1280], R16 ;  /* 0x0012801004007986 */ /* 0x0001e2000c10190c */
[----:B------:R-:W-:-:S05]  /*3cc0*/  FADD R21, R6, R21 ;  /* 0x0000001506157221 */ /* 0x000fca0000000000 */
[----:B0-----:R-:W-:Y:S01]  /*3cd0*/  FMNMX R16, RZ, R21, !PT ;  /* 0x00000015ff107209 */ /* 0x001fe20007800000 */
[----:B------:R-:W-:Y:S01]  /*3ce0*/  FADD R13, R6, R13 ;  /* 0x0000000d060d7221 */ /* 0x000fe20000000000 */
[C---:B------:R-:W-:Y:S01]  /*3cf0*/  FADD R11, R0.reuse, R11 ;  /* 0x0000000b000b7221 */ /* 0x040fe20000000000 */
[----:B------:R-:W-:Y:S02]  /*3d00*/  FADD R15, R0, R15 ;  /* 0x0000000f000f7221 */ /* 0x000fe40000000000 */
[----:B------:R-:W-:Y:S02]  /*3d10*/  STG.E desc[UR12][R4.64+0x1480], R16 ;  /* 0x0014801004007986 */ /* 0x000fe4000c10190c */
[----:B------:R-:W-:Y:S02]  /*3d20*/  FMNMX R11, RZ, R11, !PT ;  /* 0x0000000bff0b7209 */ /* 0x000fe40007800000 */
[----:B------:R-:W-:Y:S01]  /*3d30*/  FMNMX R13, RZ, R13, !PT ;  /* 0x0000000dff0d7209 */ /* 0x000fe20007800000 */
[----:B------:R-:W-:Y:S01]  /*3d40*/  STG.E desc[UR12][R4.64+0x2000], R18 ;  /* 0x0020001204007986 */ /* 0x000fe2000c10190c */
[----:B------:R-:W-:-:S03]  /*3d50*/  FMNMX R15, RZ, R15, !PT ;  /* 0x0000000fff0f7209 */ /* 0x000fc60007800000 */
[----:B------:R0:W-:Y:S04]  /*3d60*/  STG.E desc[UR12][R4.64+0x2e00], R11 ;  /* 0x002e000b04007986 */ /* 0x0001e8000c10190c */
[----:B------:R1:W-:Y:S04]  /*3d70*/  STG.E desc[UR12][R4.64+0x2e80], R13 ;  /* 0x002e800d04007986 */ /* 0x0003e8000c10190c */
[----:B------:R1:W-:Y:S04]  /*3d80*/  STG.E desc[UR12][R4.64+0x600], R15 ;  /* 0x0006000f04007986 */ /* 0x0003e8000c10190c */
[----:B0-----:R-:W4:Y:S04]  /*3d90*/  LDL R11, [R8+0x1270] ;  /* 0x00127000080b7983 */ /* 0x001f280000100800 */
[----:B-1----:R-:W4:Y:S04]  /*3da0*/  LDL R13, [R8+-0x186c] ;  /* 0xffe79400080d7983 */ /* 0x002f280000100800 */
[----:B------:R-:W4:Y:S01]  /*3db0*/  LDL R15, [R8+-0x60c] ;  /* 0xfff9f400080f7983 */ /* 0x000f220000100800 */
[C---:B------:R-:W-:Y:S01]  /*3dc0*/  FADD R16, R6.reuse, R37 ;  /* 0x0000002506107221 */ /* 0x040fe20000000000 */
[----:B------:R-:W-:Y:S01]  /*3dd0*/  FADD R17, R6, R17 ;  /* 0x0000001106117221 */ /* 0x000fe20000000000 */
[C---:B------:R-:W-:Y:S01]  /*3de0*/  FADD R19, R0.reuse, R19 ;  /* 0x0000001300137221 */ /* 0x040fe20000000000 */
[----:B------:R-:W-:Y:S01]  /*3df0*/  FADD R23, R0, R23 ;  /* 0x0000001700177221 */ /* 0x000fe20000000000 */
[----:B------:R-:W-:Y:S01]  /*3e00*/  FADD R25, R6, R25 ;  /* 0x0000001906197221 */ /* 0x000fe20000000000 */
[----:B------:R-:W-:Y:S01]  /*3e10*/  FADD R27, R0, R27 ;  /* 0x0000001b001b7221 */ /* 0x000fe20000000000 */
[----:B------:R-:W-:Y:S01]  /*3e20*/  FADD R12, R6, R12 ;  /* 0x0000000c060c7221 */ /* 0x000fe20000000000 */
[----:B------:R-:W-:Y:S01]  /*3e30*/  FMNMX R16, RZ, R16, !PT ;  /* 0x00000010ff107209 */ /* 0x000fe20007800000 */
[----:B------:R-:W-:Y:S01]  /*3e40*/  STG.E desc[UR12][R4.64+0xe80], R22 ;  /* 0x000e801604007986 */ /* 0x000fe2000c10190c */
[----:B------:R-:W-:-:S02]  /*3e50*/  FMNMX R17, RZ, R17, !PT ;  /* 0x00000011ff117209 */ /* 0x000fc40007800000 */
[----:B------:R-:W-:Y:S01]  /*3e60*/  FMNMX R19, RZ, R19, !PT ;  /* 0x00000013ff137209 */ /* 0x000fe20007800000 */
[----:B------:R-:W-:Y:S01]  /*3e70*/  STG.E desc[UR12][R4.64+0x2080], R20 ;  /* 0x0020801404007986 */ /* 0x000fe2000c10190c */
[----:B------:R-:W-:Y:S02]  /*3e80*/  FMNMX R23, RZ, R23, !PT ;  /* 0x00000017ff177209 */ /* 0x000fe40007800000 */
[----:B------:R-:W-:Y:S01]  /*3e90*/  FMNMX R25, RZ, R25, !PT ;  /* 0x00000019ff197209 */ /* 0x000fe20007800000 */
[----:B------:R-:W4:Y:S01]  /*3ea0*/  LDL R21, [R8+-0x124c] ;  /* 0xffedb40008157983 */ /* 0x000f220000100800 */
[----:B------:R-:W-:Y:S02]  /*3eb0*/  FMNMX R27, RZ, R27, !PT ;  /* 0x0000001bff1b7209 */ /* 0x000fe40007800000 */
[----:B------:R-:W-:Y:S01]  /*3ec0*/  FMNMX R12, RZ, R12, !PT ;  /* 0x0000000cff0c7209 */ /* 0x000fe20007800000 */
[----:B------:R0:W-:Y:S01]  /*3ed0*/  STG.E desc[UR12][R4.64+0x3080], R16 ;  /* 0x0030801004007986 */ /* 0x0001e2000c10190c */
[----:B------:R-:W-:-:S03]  /*3ee0*/  FADD R14, R6, R14 ;  /* 0x0000000e060e7221 */ /* 0x000fc60000000000 */
[----:B------:R1:W-:Y:S04]  /*3ef0*/  STG.E desc[UR12][R4.64+0x680], R17 ;  /* 0x0006801104007986 */ /* 0x0003e8000c10190c */
[----:B------:R1:W-:Y:S01]  /*3f00*/  STG.E desc[UR12][R4.64+0x1400], R19 ;  /* 0x0014001304007986 */ /* 0x0003e2000c10190c */
[----:B0-----:R-:W-:-:S03]  /*3f10*/  FMNMX R16, RZ, R14, !PT ;  /* 0x0000000eff107209 */ /* 0x001fc60007800000 */
[----:B------:R-:W-:Y:S04]  /*3f20*/  STG.E desc[UR12][R4.64+0x2200], R23 ;  /* 0x0022001704007986 */ /* 0x000fe8000c10190c */
[----:B------:R0:W-:Y:S04]  /*3f30*/  STG.E desc[UR12][R4.64+0x2280], R25 ;  /* 0x0022801904007986 */ /* 0x0001e8000c10190c */
[----:B------:R0:W-:Y:S04]  /*3f40*/  STG.E desc[UR12][R4.64+0x3000], R27 ;  /* 0x0030001b04007986 */ /* 0x0001e8000c10190c */
[----:B------:R0:W-:Y:S04]  /*3f50*/  STG.E desc[UR12][R4.64+0x880], R12 ;  /* 0x0008800c04007986 */ /* 0x0001e8000c10190c */
[----:B-1----:R-:W4:Y:S04]  /*3f60*/  LDL R17, [R8+-0xc2c] ;  /* 0xfff3d40008117983 */ /* 0x002f280000100800 */
[----:B------:R-:W4:Y:S04]  /*3f70*/  LDL R19, [R8+0x14] ;  /* 0x0000140008137983 */ /* 0x000f280000100800 */
[----:B------:R-:W4:Y:S04]  /*3f80*/  LDL R37, [R8+0x634] ;  /* 0x0006340008257983 */ /* 0x000f280000100800 */
[----:B0-----:R-:W4:Y:S04]  /*3f90*/  LDL R25, [R8+0x1274] ;  /* 0x0012740008197983 */ /* 0x001f280000100800 */
[----:B------:R-:W4:Y:S04]  /*3fa0*/  LDL R23, [R8+-0x1868] ;  /* 0xffe7980008177983 */ /* 0x000f280000100800 */
[----:B------:R-:W4:Y:S04]  /*3fb0*/  LDL R27, [R8+-0x1248] ;  /* 0xffedb800081b7983 */ /* 0x000f280000100800 */
[----:B------:R-:W4:Y:S04]  /*3fc0*/  LDL R14, [R8+-0x608] ;  /* 0xfff9f800080e7983 */ /* 0x000f280000100800 */
[----:B------:R-:W4:Y:S01]  /*3fd0*/  LDL R12, [R8+0xc58] ;  /* 0x000c5800080c7983 */ /* 0x000f220000100800 */
[C---:B--2---:R-:W-:Y:S01]  /*3fe0*/  FADD R10, R0.reuse, R10 ;  /* 0x0000000a000a7221 */ /* 0x044fe20000000000 */
[----:B---3--:R-:W-:-:S04]  /*3ff0*/  FADD R35, R0, R35 ;  /* 0x0000002300237221 */ /* 0x008fc80000000000 */
[----:B------:R-:W-:Y:S02]  /*4000*/  FMNMX R10, RZ, R10, !PT ;  /* 0x0000000aff0a7209 */ /* 0x000fe40007800000 */
[----:B------:R-:W-:Y:S01]  /*4010*/  FMNMX R18, RZ, R35, !PT ;  /* 0x00000023ff127209 */ /* 0x000fe20007800000 */
[----:B----4-:R-:W-:Y:S02]  /*4020*/  FADD R31, R6, R31 ;  /* 0x0000001f061f7221 */ /* 0x010fe40000000000 */
[----:B------:R-:W-:Y:S04]  /*4030*/  STG.E desc[UR12][R4.64+0x800], R10 ;  /* 0x0008000a04007986 */ /* 0x000fe8000c10190c */
[----:B------:R0:W-:Y:S01]  /*4040*/  STG.E desc[UR12][R4.64+0x1600], R18 ;  /* 0x0016001204007986 */ /* 0x0001e2000c10190c */
[----:B------:R-:W-:Y:S01]  /*4050*/  FADD R33, R0, R33 ;  /* 0x0000002100217221 */ /* 0x000fe20000000000 */
[----:B------:R-:W-:-:S02]  /*4060*/  FMNMX R20, RZ, R31, !PT ;  /* 0x0000001fff147209 */ /* 0x000fc40007800000 */
[----:B------:R-:W2:Y:S04]  /*4070*/  LDL R35, [R8+0xc54] ;  /* 0x000c540008237983 */ /* 0x000ea80000100800 */
[----:B------:R-:W3:Y:S01]  /*4080*/  LDL R31, [R8+0x638] ;  /* 0x00063800081f7983 */ /* 0x000ee20000100800 */
[----:B0-----:R-:W-:Y:S01]  /*4090*/  FMNMX R18, RZ, R33, !PT ;  /* 0x00000021ff127209 */ /* 0x001fe20007800000 */
[----:B------:R-:W-:Y:S02]  /*40a0*/  FADD R22, R0, R29 ;  /* 0x0000001d00167221 */ /* 0x000fe40000000000 */
[----:B------:R-:W4:Y:S04]  /*40b0*/  LDL R29, [R8+-0xc28] ;  /* 0xfff3d800081d7983 */ /* 0x000f280000100800 */
[----:B------:R-:W4:Y:S04]  /*40c0*/  LDL R33, [R8+0x18] ;  /* 0x0000180008217983 */ /* 0x000f280000100800 */
[----:B------:R0:W4:Y:S01]  /*40d0*/  LDL R10, [R8+0x1278] ;  /* 0x00127800080a7983 */ /* 0x0001220000100800 */
[----:B------:R-:W-:-:S03]  /*40e0*/  FMNMX R22, RZ, R22, !PT ;  /* 0x00000016ff167209 */ /* 0x000fc60007800000 */
[----:B------:R-:W-:Y:S04]  /*40f0*/  STG.E desc[UR12][R4.64+0x1680], R16 ;  /* 0x0016801004007986 */ /* 0x000fe8000c10190c */
[----:B------:R-:W-:Y:S04]  /*4100*/  STG.E desc[UR12][R4.64+0x2400], R18 ;  /* 0x0024001204007986 */ /* 0x000fe8000c10190c */
[----:B------:R-:W-:Y:S04]  /*4110*/  STG.E desc[UR12][R4.64+0x2480], R20 ;  /* 0x0024801404007986 */ /* 0x000fe8000c10190c */
[----:B------:R-:W-:Y:S01]  /*4120*/  STG.E desc[UR12][R4.64+0x3200], R22 ;  /* 0x0032001604007986 */ /* 0x000fe2000c10190c */
[----:B------:R-:W-:Y:S01]  /*4130*/  UIADD3 UR4, UPT, UPT, UR4, 0x1, URZ ;  /* 0x0000000104047890 */ /* 0x000fe2000fffe0ff */
[----:B------:R-:W-:Y:S01]  /*4140*/  FADD R11, R6, R11 ;  /* 0x0000000b060b7221 */ /* 0x000fe20000000000 */
[----:B------:R-:W-:Y:S01]  /*4150*/  FADD R13, R0, R13 ;  /* 0x0000000d000d7221 */ /* 0x000fe20000000000 */
[----:B------:R-:W-:-:S03]  /*4160*/  FADD R15, R6, R15 ;  /* 0x0000000f060f7221 */ /* 0x000fc60000000000 */
[----:B------:R-:W-:Y:S02]  /*4170*/  FMNMX R11, RZ, R11, !PT ;  /* 0x0000000bff0b7209 */ /* 0x000fe40007800000 */
[----:B------:R-:W-:Y:S02]  /*4180*/  FMNMX R13, RZ, R13, !PT ;  /* 0x0000000dff0d7209 */ /* 0x000fe40007800000 */
[----:B------:R-:W-:Y:S01]  /*4190*/  FMNMX R15, RZ, R15, !PT ;  /* 0x0000000fff0f7209 */ /* 0x000fe20007800000 */
[----:B------:R1:W-:Y:S04]  /*41a0*/  STG.E desc[UR12][R4.64+0x3280], R11 ;  /* 0x0032800b04007986 */ /* 0x0003e8000c10190c */
[----:B------:R0:W-:Y:S04]  /*41b0*/  STG.E desc[UR12][R4.64+0xa00], R13 ;  /* 0x000a000d04007986 */ /* 0x0001e8000c10190c */
[----:B------:R4:W-:Y:S01]  /*41c0*/  STG.E desc[UR12][R4.64+0x1880], R15 ;  /* 0x0018800f04007986 */ /* 0x0009e2000c10190c */
[----:B------:R-:W-:Y:S01]  /*41d0*/  UISETP.NE.AND UP0, UPT, UR4, 0x1c, UPT ;  /* 0x0000001c0400788c */ /* 0x000fe2000bf05270 */
[----:B------:R-:W-:-:S05]  /*41e0*/  FADD R21, R6, R21 ;  /* 0x0000001506157221 */ /* 0x000fca0000000000 */
[----:B------:R-:W-:-:S05]  /*41f0*/  FMNMX R21, RZ, R21, !PT ;  /* 0x00000015ff157209 */ /* 0x000fca0007800000 */
[----:B------:R0:W-:Y:S01]  /*4200*/  STG.E desc[UR12][R4.64+0xa80], R21 ;  /* 0x000a801504007986 */ /* 0x0001e2000c10190c */
[C---:B------:R-:W-:Y:S01]  /*4210*/  FADD R17, R0.reuse, R17 ;  /* 0x0000001100117221 */ /* 0x040fe20000000000 */
[----:B------:R-:W-:Y:S01]  /*4220*/  FADD R19, R0, R19 ;  /* 0x0000001300137221 */ /* 0x000fe20000000000 */
[C---:B------:R-:W-:Y:S01]  /*4230*/  FADD R37, R6.reuse, R37 ;  /* 0x0000002506257221 */ /* 0x040fe20000000000 */
[----:B------:R-:W-:Y:S01]  /*4240*/  FADD R25, R6, R25 ;  /* 0x0000001906197221 */ /* 0x000fe20000000000 */
[----:B------:R-:W-:Y:S01]  /*4250*/  FADD R23, R0, R23 ;  /* 0x0000001700177221 */ /* 0x000fe20000000000 */
[C---:B------:R-:W-:Y:S01]  /*4260*/  FADD R27, R6.reuse, R27 ;  /* 0x0000001b061b7221 */ /* 0x040fe20000000000 */
[----:B------:R-:W-:Y:S01]  /*4270*/  FADD R14, R6, R14 ;  /* 0x0000000e060e7221 */ /* 0x000fe20000000000 */
[----:B------:R-:W-:Y:S01]  /*4280*/  FADD R12, R0, R12 ;  /* 0x0000000c000c7221 */ /* 0x000fe20000000000 */
[----:B------:R-:W-:Y:S02]  /*4290*/  FMNMX R17, RZ, R17, !PT ;  /* 0x00000011ff117209 */ /* 0x000fe40007800000 */
[----:B------:R-:W-:-:S02]  /*42a0*/  FMNMX R19, RZ, R19, !PT ;  /* 0x00000013ff137209 */ /* 0x000fc40007800000 */
[----:B------:R-:W-:Y:S02]  /*42b0*/  FMNMX R37, RZ, R37, !PT ;  /* 0x00000025ff257209 */ /* 0x000fe40007800000 */
[----:B------:R-:W-:Y:S02]  /*42c0*/  FMNMX R25, RZ, R25, !PT ;  /* 0x00000019ff197209 */ /* 0x000fe40007800000 */
[----:B------:R-:W-:Y:S02]  /*42d0*/  FMNMX R23, RZ, R23, !PT ;  /* 0x00000017ff177209 */ /* 0x000fe40007800000 */
[----:B------:R-:W-:Y:S02]  /*42e0*/  FMNMX R27, RZ, R27, !PT ;  /* 0x0000001bff1b7209 */ /* 0x000fe40007800000 */
[----:B-1----:R-:W-:Y:S02]  /*42f0*/  FMNMX R11, RZ, R14, !PT ;  /* 0x0000000eff0b7209 */ /* 0x002fe40007800000 */
[----:B0-----:R-:W-:Y:S01]  /*4300*/  FMNMX R13, RZ, R12, !PT ;  /* 0x0000000cff0d7209 */ /* 0x001fe20007800000 */
[----:B------:R1:W-:Y:S04]  /*4310*/  STG.E desc[UR12][R4.64+0x1800], R17 ;  /* 0x0018001104007986 */ /* 0x0003e8000c10190c */
[----:B------:R1:W-:Y:S04]  /*4320*/  STG.E desc[UR12][R4.64+0x2600], R19 ;  /* 0x0026001304007986 */ /* 0x0003e8000c10190c */
[----:B------:R1:W-:Y:S04]  /*4330*/  STG.E desc[UR12][R4.64+0x2680], R37 ;  /* 0x0026802504007986 */ /* 0x0003e8000c10190c */
[----:B------:R1:W-:Y:S04]  /*4340*/  STG.E desc[UR12][R4.64+0x3480], R25 ;  /* 0x0034801904007986 */ /* 0x0003e8000c10190c */
[----:B------:R1:W-:Y:S04]  /*4350*/  STG.E desc[UR12][R4.64+0xc00], R23 ;  /* 0x000c001704007986 */ /* 0x0003e8000c10190c */
[----:B------:R1:W-:Y:S04]  /*4360*/  STG.E desc[UR12][R4.64+0xc80], R27 ;  /* 0x000c801b04007986 */ /* 0x0003e8000c10190c */
[----:B------:R1:W-:Y:S04]  /*4370*/  STG.E desc[UR12][R4.64+0x1a80], R11 ;  /* 0x001a800b04007986 */ /* 0x0003e8000c10190c */
[----:B------:R1:W-:Y:S01]  /*4380*/  STG.E desc[UR12][R4.64+0x3600], R13 ;  /* 0x0036000d04007986 */ /* 0x0003e2000c10190c */
[----:B------:R-:W-:-:S02]  /*4390*/  IADD3 R9, PT, PT, R9, 0xe00, RZ ;  /* 0x00000e0009097810 */ /* 0x000fc40007ffe0ff */
[----:B------:R-:W-:Y:S01]  /*43a0*/  IADD3 R8, PT, PT, R8, 0x1c, RZ ;  /* 0x0000001c08087810 */ /* 0x000fe20007ffe0ff */
[----:B--2---:R-:W-:Y:S01]  /*43b0*/  FADD R35, R0, R35 ;  /* 0x0000002300237221 */ /* 0x004fe20000000000 */
[----:B---3--:R-:W-:Y:S01]  /*43c0*/  FADD R31, R6, R31 ;  /* 0x0000001f061f7221 */ /* 0x008fe20000000000 */
[C---:B----4-:R-:W-:Y:S01]  /*43d0*/  FADD R29, R0.reuse, R29 ;  /* 0x0000001d001d7221 */ /* 0x050fe20000000000 */
[----:B------:R-:W-:Y:S01]  /*43e0*/  FADD R33, R0, R33 ;  /* 0x0000002100217221 */ /* 0x000fe20000000000 */
[----:B------:R-:W-:Y:S01]  /*43f0*/  FADD R10, R6, R10 ;  /* 0x0000000a060a7221 */ /* 0x000fe20000000000 */
[----:B------:R-:W-:Y:S02]  /*4400*/  FMNMX R35, RZ, R35, !PT ;  /* 0x00000023ff237209 */ /* 0x000fe40007800000 */
[----:B------:R-:W-:Y:S02]  /*4410*/  FMNMX R29, RZ, R29, !PT ;  /* 0x0000001dff1d7209 */ /* 0x000fe40007800000 */
[----:B------:R-:W-:-:S02]  /*4420*/  FMNMX R33, RZ, R33, !PT ;  /* 0x00000021ff217209 */ /* 0x000fc40007800000 */
[----:B------:R-:W-:Y:S02]  /*4430*/  FMNMX R31, RZ, R31, !PT ;  /* 0x0000001fff1f7209 */ /* 0x000fe40007800000 */
[----:B------:R-:W-:Y:S01]  /*4440*/  FMNMX R15, RZ, R10, !PT ;  /* 0x0000000aff0f7209 */ /* 0x000fe20007800000 */
[----:B------:R1:W-:Y:S04]  /*4450*/  STG.E desc[UR12][R4.64+0x3400], R35 ;  /* 0x0034002304007986 */ /* 0x0003e8000c10190c */
[----:B------:R1:W-:Y:S04]  /*4460*/  STG.E desc[UR12][R4.64+0x1a00], R29 ;  /* 0x001a001d04007986 */ /* 0x0003e8000c10190c */
[----:B------:R1:W-:Y:S04]  /*4470*/  STG.E desc[UR12][R4.64+0x2800], R33 ;  /* 0x0028002104007986 */ /* 0x0003e8000c10190c */
[----:B------:R1:W-:Y:S04]  /*4480*/  STG.E desc[UR12][R4.64+0x2880], R31 ;  /* 0x0028801f04007986 */ /* 0x0003e8000c10190c */
[----:B------:R1:W-:Y:S01]  /*4490*/  STG.E desc[UR12][R4.64+0x3680], R15 ;  /* 0x0036800f04007986 */ /* 0x0003e2000c10190c */
[----:B------:R-:W-:Y:S05]  /*44a0*/  BRA.U UP0, `(.L_x_6) ;  /* 0xfffffff100687547 */ /* 0x000fea000b83ffff */
[----:B------:R-:W-:Y:S01]  /*44b0*/  IMAD.WIDE.U32 R2, R7, 0x4, R2 ;  /* 0x0000000407027825 */ /* 0x000fe200078e0002 */
[----:B-1----:R-:W-:Y:S01]  /*44c0*/  IADD3 R4, PT, PT, R1, 0x1b90, RZ ;  /* 0x00001b9001047810 */ /* 0x002fe20007ffe0ff */
[----:B------:R-:W-:Y:S01]  /*44d0*/  UMOV UR4, URZ ;  /* 0x000000ff00047c82 */ /* 0x000fe20008000000 */
[----:B------:R-:W-:-:S04]  /*44e0*/  IADD3 R14, P0, PT, R2, 0x65680, RZ ;  /* 0x00065680020e7810 */ /* 0x000fc80007f1e0ff */
[----:B------:R-:W-:-:S09]  /*44f0*/  IADD3.X R31, PT, PT, RZ, R3, RZ, P0, !PT ;  /* 0x00000003ff1f7210 */ /* 0x000fd200007fe4ff */
.L_x_7:
[----:B------:R-:W2:Y:S04]  /*4500*/  LDL R3, [R4+-0x1880] ;  /* 0xffe7800004037983 */ /* 0x000ea80000100800 */
[----:B------:R-:W3:Y:S04]  /*4510*/  LDL R27, [R4+-0x1260] ;  /* 0xffeda000041b7983 */ /* 0x000ee80000100800 */
[----:B------:R-:W4:Y:S04]  /*4520*/  LDL R33, [R4+-0x620] ;  /* 0xfff9e00004217983 */ /* 0x000f280000100800 */
[----:B------:R-:W5:Y:S04]  /*4530*/  LDL R29, [R4+-0xc40] ;  /* 0xfff3c000041d7983 */ /* 0x000f680000100800 */
[----:B------:R-:W5:Y:S04]  /*4540*/  LDL R5, [R4] ;  /* 0x0000000004057983 */ /* 0x000f680000100800 */
[----:B------:R-:W5:Y:S04]  /*4550*/  LDL R7, [R4+0x620] ;  /* 0x0006200004077983 */ /* 0x000f680000100800 */
[----:B------:R-:W5:Y:S04]  /*4560*/  LDL R9, [R4+0xc40] ;  /* 0x000c400004097983 */ /* 0x000f680000100800 */
[----:B------:R-:W5:Y:S04]  /*4570*/  LDL R11, [R4+0x1260] ;  /* 0x00126000040b7983 */ /* 0x000f680000100800 */
[----:B------:R-:W5:Y:S04]  /*4580*/  LDL R15, [R4+-0x125c] ;  /* 0xffeda400040f7983 */ /* 0x000f680000100800 */
[----:B------:R-:W5:Y:S04]  /*4590*/  LDL R17, [R4+-0xc3c] ;  /* 0xfff3c40004117983 */ /* 0x000f680000100800 */
[----:B------:R-:W5:Y:S04]  /*45a0*/  LDL R13, [R4+-0x187c] ;  /* 0xffe78400040d7983 */ /* 0x000f680000100800 */
[----:B------:R-:W5:Y:S04]  /*45b0*/  LDL R8, [R4+-0x61c] ;  /* 0xfff9e40004087983 */ /* 0x000f680000100800 */
[----:B------:R-:W5:Y:S04]  /*45c0*/  LDL R10, [R4+0x4] ;  /* 0x00000400040a7983 */ /* 0x000f680000100800 */
[----:B------:R-:W5:Y:S04]  /*45d0*/  LDL R12, [R4+0x624] ;  /* 0x00062400040c7983 */ /* 0x000f680000100800 */
[----:B------:R-:W5:Y:S04]  /*45e0*/  LDL R23, [R4+-0x1878] ;  /* 0xffe7880004177983 */ /* 0x000f680000100800 */
[----:B------:R-:W5:Y:S04]  /*45f0*/  LDL R35, [R4+0xc48] ;  /* 0x000c480004237983 */ /* 0x000f680000100800 */
[----:B------:R-:W5:Y:S04]  /*4600*/  LDL R37, [R4+0x1268] ;  /* 0x0012680004257983 */ /* 0x000f680000100800 */
[----:B------:R-:W5:Y:S04]  /*4610*/  LDL R19, [R4+0xc44] ;  /* 0x000c440004137983 */ /* 0x000f680000100800 */
[----:B------:R-:W5:Y:S04]  /*4620*/  LDL R21, [R4+0x1264] ;  /* 0x0012640004157983 */ /* 0x000f680000100800 */
[----:B------:R-:W5:Y:S01]  /*4630*/  LDL R25, [R4+-0x1258] ;  /* 0xffeda80004197983 */ /* 0x000f620000100800 */
[----:B--2---:R-:W-:Y:S01]  /*4640*/  FADD R3, R0, R3 ;  /* 0x0000000300037221 */ /* 0x004fe20000000000 */
[----:B---3--:R-:W-:-:S04]  /*4650*/  FADD R2, R6, R27 ;  /* 0x0000001b06027221 */ /* 0x008fc80000000000 */
[----:B------:R-:W-:Y:S01]  /*4660*/  FMNMX R16, RZ, R3, !PT ;  /* 0x00000003ff107209 */ /* 0x000fe20007800000 */
[----:B------:R-:W2:Y:S01]  /*4670*/  LDL R27, [R4+-0xc38] ;  /* 0xfff3c800041b7983 */ /* 0x000ea20000100800 */
[----:B------:R-:W-:Y:S01]  /*4680*/  MOV R3, R31 ;  /* 0x0000001f00037202 */ /* 0x000fe20000000f00 */
[----:B----4-:R-:W-:Y:S01]  /*4690*/  FADD R33, R6, R33 ;  /* 0x0000002106217221 */ /* 0x010fe20000000000 */
[----:B------:R-:W-:Y:S01]  /*46a0*/  FMNMX R18, RZ, R2, !PT ;  /* 0x00000002ff127209 */ /* 0x000fe20007800000 */
[----:B------:R-:W3:Y:S01]  /*46b0*/  LDL R31, [R4+0x8] ;  /* 0x00000800041f7983 */ /* 0x000ee20000100800 */
[----:B------:R-:W-:Y:S01]  /*46c0*/  MOV R2, R14 ;  /* 0x0000000e00027202 */ /* 0x000fe20000000f00 */
[C---:B-----5:R-:W-:Y:S01]  /*46d0*/  FADD R20, R0.reuse, R29 ;  /* 0x0000001d00147221 */ /* 0x060fe20000000000 */
[----:B------:R-:W-:Y:S01]  /*46e0*/  FADD R5, R0, R5 ;  /* 0x0000000500057221 */ /* 0x000fe20000000000 */
[----:B------:R-:W-:Y:S01]  /*46f0*/  FADD R7, R6, R7 ;  /* 0x0000000706077221 */ /* 0x000fe20000000000 */
[----:B------:R-:W-:Y:S01]  /*4700*/  FADD R9, R0, R9 ;  /* 0x0000000900097221 */ /* 0x000fe20000000000 */
[----:B------:R-:W-:Y:S01]  /*4710*/  FMNMX R22, RZ, R33, !PT ;  /* 0x00000021ff167209 */ /* 0x000fe20007800000 */
[----:B------:R0:W-:Y:S01]  /*4720*/  STG.E desc[UR12][R2.64+-0x3680], R16 ;  /* 0xffc9801002007986 */ /* 0x0001e2000c10190c */
[----:B------:R-:W-:Y:S01]  /*4730*/  FMNMX R20, RZ, R20, !PT ;  /* 0x00000014ff147209 */ /* 0x000fe20007800000 */
[C---:B------:R-:W-:Y:S01]  /*4740*/  FADD R11, R6.reuse, R11 ;  /* 0x0000000b060b7221 */ /* 0x040fe20000000000 */
[----:B------:R-:W-:Y:S01]  /*4750*/  FMNMX R14, RZ, R5, !PT ;  /* 0x00000005ff0e7209 */ /* 0x000fe20007800000 */
[----:B------:R1:W-:Y:S01]  /*4760*/  STG.E desc[UR12][R2.64+-0x3600], R18 ;  /* 0xffca001202007986 */ /* 0x0003e2000c10190c */
[----:B------:R-:W-:-:S03]  /*4770*/  FADD R15, R6, R15 ;  /* 0x0000000f060f7221 */ /* 0x000fc60000000000 */
[----:B------:R-:W4:Y:S01]  /*4780*/  LDL R33, [R4+0x628] ;  /* 0x0006280004217983 */ /* 0x000f220000100800 */
[C---:B------:R-:W-:Y:S01]  /*4790*/  FADD R17, R0.reuse, R17 ;  /* 0x0000001100117221 */ /* 0x040fe20000000000 */
[----:B0-----:R-:W-:Y:S02]  /*47a0*/  FMNMX R16, RZ, R7, !PT ;  /* 0x00000007ff107209 */ /* 0x001fe40007800000 */
[----:B------:R-:W5:Y:S01]  /*47b0*/  LDL R5, [R4+-0x1874] ;  /* 0xffe78c0004057983 */ /* 0x000f620000100800 */
[----:B------:R-:W-:Y:S01]  /*47c0*/  FADD R13, R0, R13 ;  /* 0x0000000d000d7221 */ /* 0x000fe20000000000 */
[----:B-1----:R-:W-:Y:S02]  /*47d0*/  FMNMX R18, RZ, R9, !PT ;  /* 0x00000009ff127209 */ /* 0x002fe40007800000 */
[----:B------:R-:W5:Y:S01]  /*47e0*/  LDL R7, [R4+-0x1254] ;  /* 0xffedac0004077983 */ /* 0x000f620000100800 */
[----:B------:R-:W-:-:S03]  /*47f0*/  FADD R8, R6, R8 ;  /* 0x0000000806087221 */ /* 0x000fc60000000000 */
[----:B------:R0:W-:Y:S01]  /*4800*/  STG.E desc[UR12][R2.64+-0x2880], R20 ;  /* 0xffd7801402007986 */ /* 0x0001e2000c10190c */
[----:B------:R-:W-:-:S03]  /*4810*/  FADD R10, R0, R10 ;  /* 0x0000000a000a7221 */ /* 0x000fc60000000000 */
[----:B------:R1:W-:Y:S01]  /*4820*/  STG.E desc[UR12][R2.64+-0x1a00], R16 ;  /* 0xffe6001002007986 */ /* 0x0003e2000c10190c */
[----:B------:R-:W-:-:S03]  /*4830*/  FADD R12, R6, R12 ;  /* 0x0000000c060c7221 */ /* 0x000fc60000000000 */
[----:B------:R1:W-:Y:S04]  /*4840*/  STG.E desc[UR12][R2.64+-0xc80], R18 ;  /* 0xfff3801202007986 */ /* 0x0003e8000c10190c */
[----:B------:R1:W-:Y:S01]  /*4850*/  STG.E desc[UR12][R2.64+-0x1a80], R14 ;  /* 0xffe5800e02007986 */ /* 0x0003e2000c10190c */
[----:B0-----:R-:W-:Y:S02]  /*4860*/  FMNMX R20, RZ, R11, !PT ;  /* 0x0000000bff147209 */ /* 0x001fe40007800000 */
[----:B-1----:R-:W-:Y:S01]  /*4870*/  FMNMX R16, RZ, R15, !PT ;  /* 0x0000000fff107209 */ /* 0x002fe20007800000 */
[----:B------:R-:W5:Y:S01]  /*4880*/  LDL R9, [R4+-0xc34] ;  /* 0xfff3cc0004097983 */ /* 0x000f620000100800 */
[----:B------:R-:W-:-:S03]  /*4890*/  FMNMX R18, RZ, R17, !PT ;  /* 0x00000011ff127209 */ /* 0x000fc60007800000 */
[----:B------:R-:W5:Y:S01]  /*48a0*/  LDL R11, [R4+-0x614] ;  /* 0xfff9ec00040b7983 */ /* 0x000f620000100800 */
[----:B------:R-:W-:-:S03]  /*48b0*/  FMNMX R14, RZ, R13, !PT ;  /* 0x0000000dff0e7209 */ /* 0x000fc60007800000 */
[----:B------:R-:W5:Y:S04]  /*48c0*/  LDL R15, [R4+0x62c] ;  /* 0x00062c00040f7983 */ /* 0x000f680000100800 */
[----:B------:R-:W5:Y:S04]  /*48d0*/  LDL R17, [R4+0xc4c] ;  /* 0x000c4c0004117983 */ /* 0x000f680000100800 */
[----:B------:R-:W5:Y:S04]  /*48e0*/  LDL R29, [R4+-0x618] ;  /* 0xfff9e800041d7983 */ /* 0x000f680000100800 */
[----:B------:R-:W5:Y:S04]  /*48f0*/  LDL R13, [R4+0xc] ;  /* 0x00000c00040d7983 */ /* 0x000f680000100800 */
[----:B------:R0:W-:Y:S04]  /*4900*/  STG.E desc[UR12][R2.64+-0x2800], R22 ;  /* 0xffd8001602007986 */ /* 0x0001e8000c10190c */
[----:B------:R1:W-:Y:S04]  /*4910*/  STG.E desc[UR12][R2.64+-0xc00], R20 ;  /* 0xfff4001402007986 */ /* 0x0003e8000c10190c */
[----:B------:R1:W-:Y:S04]  /*4920*/  STG.E desc[UR12][R2.64+-0x3400], R16 ;  /* 0xffcc001002007986 */ /* 0x0003e8000c10190c */
[----:B------:R1:W-:Y:S01]  /*4930*/  STG.E desc[UR12][R2.64+-0x3480], R14 ;  /* 0xffcb800e02007986 */ /* 0x0003e2000c10190c */
[----:B0-----:R-:W-:-:S02]  /*4940*/  FMNMX R22, RZ, R10, !PT ;  /* 0x0000000aff167209 */ /* 0x001fc40007800000 */
[----:B-1----:R-:W-:Y:S01]  /*4950*/  FMNMX R20, RZ, R8, !PT ;  /* 0x00000008ff147209 */ /* 0x002fe20007800000 */
[----:B------:R-:W5:Y:S01]  /*4960*/  LDL R10, [R4+-0x1250] ;  /* 0xffedb000040a7983 */ /* 0x000f620000100800 */
[----:B------:R-:W-:-:S03]  /*4970*/  FMNMX R16, RZ, R12, !PT ;  /* 0x0000000cff107209 */ /* 0x000fc60007800000 */
[----:B------:R-:W5:Y:S04]  /*4980*/  LDL R8, [R4+-0xc30] ;  /* 0xfff3d00004087983 */ /* 0x000f680000100800 */
[----:B------:R-:W5:Y:S04]  /*4990*/  LDL R14, [R4+0x126c] ;  /* 0x00126c00040e7983 */ /* 0x000f680000100800 */
[----:B------:R-:W5:Y:S01]  /*49a0*/  LDL R12, [R4+-0x1870] ;  /* 0xffe79000040c7983 */ /* 0x000f620000100800 */
[----:B------:R-:W-:-:S03]  /*49b0*/  FADD R23, R0, R23 ;  /* 0x0000001700177221 */ /* 0x000fc60000000000 */
[----:B------:R0:W-:Y:S02]  /*49c0*/  STG.E desc[UR12][R2.64+-0x2680], R18 ;  /* 0xffd9801202007986 */ /* 0x0001e4000c10190c */
[----:B------:R-:W-:Y:S02]  /*49d0*/  FMNMX R23, RZ, R23, !PT ;  /* 0x00000017ff177209 */ /* 0x000fe40007800000 */
[----:B------:R-:W-:Y:S01]  /*49e0*/  STG.E desc[UR12][R2.64+-0x1800], R16 ;  /* 0xffe8001002007986 */ /* 0x000fe2000c10190c */
[----:B------:R-:W-:-:S03]  /*49f0*/  FADD R37, R6, R37 ;  /* 0x0000002506257221 */ /* 0x000fc60000000000 */
[----:B------:R1:W-:Y:S01]  /*4a00*/  STG.E desc[UR12][R2.64+-0x3280], R23 ;  /* 0xffcd801702007986 */ /* 0x0003e2000c10190c */
[C---:B0-----:R-:W-:Y:S01]  /*4a10*/  FADD R18, R0.reuse, R35 ;  /* 0x0000002300127221 */ /* 0x041fe20000000000 */
[----:B------:R-:W-:Y:S01]  /*4a20*/  FMNMX R37, RZ, R37, !PT ;  /* 0x00000025ff257209 */ /* 0x000fe20007800000 */
[----:B------:R-:W-:Y:S01]  /*4a30*/  FADD R19, R0, R19 ;  /* 0x0000001300137221 */ /* 0x000fe20000000000 */
[C---:B------:R-:W-:Y:S01]  /*4a40*/  FADD R21, R6.reuse, R21 ;  /* 0x0000001506157221 */ /* 0x040fe20000000000 */
[----:B------:R-:W-:Y:S01]  /*4a50*/  FADD R25, R6, R25 ;  /* 0x0000001906197221 */ /* 0x000fe20000000000 */
[----:B-1----:R-:W-:Y:S01]  /*4a60*/  FMNMX R23, RZ, R18, !PT ;  /* 0x00000012ff177209 */ /* 0x002fe20007800000 */
[----:B------:R-:W-:Y:S01]  /*4a70*/  STG.E desc[UR12][R2.64+-0x2600], R20 ;  /* 0xffda001402007986 */ /* 0x000fe2000c10190c */
[----:B------:R-:W-:Y:S02]  /*4a80*/  FMNMX R19, RZ, R19, !PT ;  /* 0x00000013ff137209 */ /* 0x000fe40007800000 */
[----:B------:R-:W-:Y:S01]  /*4a90*/  FMNMX R21, RZ, R21, !PT ;  /* 0x00000015ff157209 */ /* 0x000fe20007800000 */
[----:B------:R-:W-:Y:S01]  /*4aa0*/  STG.E desc[UR12][R2.64+-0x800], R37 ;  /* 0xfff8002502007986 */ /* 0x000fe2000c10190c */
[----:B------:R-:W-:-:S03]  /*4ab0*/  FMNMX R25, RZ, R25, !PT ;  /* 0x00000019ff197209 */ /* 0x000fc60007800000 */
[----:B------:R-:W-:Y:S04]  /*4ac0*/  STG.E desc[UR12][R2.64+-0x1880], R22 ;  /* 0xffe7801602007986 */ /* 0x000fe8000c10190c */
[----:B------:R0:W-:Y:S04]  /*4ad0*/  STG.E desc[UR12][R2.64+-0xa80], R19 ;  /* 0xfff5801302007986 */ /* 0x0001e8000c10190c */
[----:B------:R1:W-:Y:S04]  /*4ae0*/  STG.E desc[UR12][R2.64+-0xa00], R21 ;  /* 0xfff6001502007986 */ /* 0x0003e8000c10190c */
[----:B------:R1:W-:Y:S04]  /*4af0*/  STG.E desc[UR12][R2.64+-0x3200], R25 ;  /* 0xffce001902007986 */ /* 0x0003e8000c10190c */
[----:B------:R1:W-:Y:S04]  /*4b00*/  STG.E desc[UR12][R2.64+-0x880], R23 ;  /* 0xfff7801702007986 */ /* 0x0003e8000c10190c */
[----:B0-----:R-:W5:Y:S04]  /*4b10*/  LDL R19, [R4+-0x610] ;  /* 0xfff9f00004137983 */ /* 0x001f680000100800 */
[----:B-1----:R-:W5:Y:S04]  /*4b20*/  LDL R21, [R4+0x10] ;  /* 0x0000100004157983 */ /* 0x002f680000100800 */
[----:B------:R-:W5:Y:S04]  /*4b30*/  LDL R25, [R4+0x1270] ;  /* 0x0012700004197983 */ /* 0x000f680000100800 */
[----:B------:R-:W5:Y:S01]  /*4b40*/  LDL R23, [R4+-0x124c] ;  /* 0xffedb40004177983 */ /* 0x000f620000100800 */
[C---:B--2---:R-:W-:Y:S01]  /*4b50*/  FADD R27, R0.reuse, R27 ;  /* 0x0000001b001b7221 */ /* 0x044fe20000000000 */
[----:B---3--:R-:W-:-:S04]  /*4b60*/  FADD R31, R0, R31 ;  /* 0x0000001f001f7221 */ /* 0x008fc80000000000 */
[----:B------:R-:W-:-:S05]  /*4b70*/  FMNMX R27, RZ, R27, !PT ;  /* 0x0000001bff1b7209 */ /* 0x000fca0007800000 */
[----:B------:R0:W-:Y:S04]  /*4b80*/  STG.E desc[UR12][R2.64+-0x2480], R27 ;  /* 0xffdb801b02007986 */ /* 0x0001e8000c10190c */
[----:B0-----:R-:W2:Y:S01]  /*4b90*/  LDL R27, [R4+0xc50] ;  /* 0x000c5000041b7983 */ /* 0x001ea20000100800 */
[----:B----4-:R-:W-:Y:S01]  /*4ba0*/  FADD R16, R6, R33 ;  /* 0x0000002106107221 */ /* 0x010fe20000000000 */
[----:B-----5:R-:W-:Y:S01]  /*4bb0*/  FADD R5, R0, R5 ;  /* 0x0000000500057221 */ /* 0x020fe20000000000 */
[----:B------:R-:W-:-:S03]  /*4bc0*/  FADD R7, R6, R7 ;  /* 0x0000000706077221 */ /* 0x000fc60000000000 */
[----:B------:R-:W-:Y:S02]  /*4bd0*/  FMNMX R35, RZ, R16, !PT ;  /* 0x00000010ff237209 */ /* 0x000fe40007800000 */
[----:B------:R-:W-:Y:S02]  /*4be0*/  FMNMX R16, RZ, R5, !PT ;  /* 0x00000005ff107209 */ /* 0x000fe40007800000 */
[----:B------:R-:W-:Y:S01]  /*4bf0*/  FMNMX R18, RZ, R7, !PT ;  /* 0x00000007ff127209 */ /* 0x000fe20007800000 */
[----:B------:R0:W-:Y:S01]  /*4c00*/  STG.E desc[UR12][R2.64+-0x1600], R35 ;  /* 0xffea002302007986 */ /* 0x0001e2000c10190c */
[----:B------:R-:W-:-:S03]  /*4c10*/  FMNMX R33, RZ, R31, !PT ;  /* 0x0000001fff217209 */ /* 0x000fc60007800000 */
[----:B------:R1:W-:Y:S04]  /*4c20*/  STG.E desc[UR12][R2.64+-0x3080], R16 ;  /* 0xffcf801002007986 */ /* 0x0003e8000c10190c */
[----:B------:R3:W-:Y:S04]  /*4c30*/  STG.E desc[UR12][R2.64+-0x3000], R18 ;  /* 0xffd0001202007986 */ /* 0x0007e8000c10190c */
[----:B------:R-:W4:Y:S01]  /*4c40*/  LDL R7, [R4+-0xc2c] ;  /* 0xfff3d40004077983 */ /* 0x000f220000100800 */
[----:B------:R-:W-:-:S03]  /*4c50*/  FADD R9, R0, R9 ;  /* 0x0000000900097221 */ /* 0x000fc60000000000 */
[----:B------:R-:W5:Y:S01]  /*4c60*/  LDL R5, [R4+-0x60c] ;  /* 0xfff9f40004057983 */ /* 0x000f620000100800 */
[C---:B------:R-:W-:Y:S01]  /*4c70*/  FADD R11, R6.reuse, R11 ;  /* 0x0000000b060b7221 */ /* 0x040fe20000000000 */
[----:B------:R-:W-:Y:S01]  /*4c80*/  FADD R15, R6, R15 ;  /* 0x0000000f060f7221 */ /* 0x000fe20000000000 */
[----:B------:R-:W-:Y:S01]  /*4c90*/  FADD R17, R0, R17 ;  /* 0x0000001100117221 */ /* 0x000fe20000000000 */
[----:B------:R-:W-:Y:S01]  /*4ca0*/  FADD R29, R6, R29 ;  /* 0x0000001d061d7221 */ /* 0x000fe20000000000 */
[----:B------:R-:W-:Y:S01]  /*4cb0*/  FADD R13, R0, R13 ;  /* 0x0000000d000d7221 */ /* 0x000fe20000000000 */
[----:B------:R-:W-:Y:S01]  /*4cc0*/  FMNMX R20, RZ, R9, !PT ;  /* 0x00000009ff147209 */ /* 0x000fe20007800000 */
[----:B------:R-:W5:Y:S01]  /*4cd0*/  LDL R31, [R4+0x630] ;  /* 0x00063000041f7983 */ /* 0x000f620000100800 */
[----:B0-----:R-:W-:Y:S02]  /*4ce0*/  FMNMX R35, RZ, R11, !PT ;  /* 0x0000000bff237209 */ /* 0x001fe40007800000 */
[----:B-1----:R-:W-:Y:S01]  /*4cf0*/  FMNMX R16, RZ, R15, !PT ;  /* 0x0000000fff107209 */ /* 0x002fe20007800000 */
[----:B------:R-:W5:Y:S01]  /*4d00*/  LDL R9, [R4+0x14] ;  /* 0x0000140004097983 */ /* 0x000f620000100800 */
[----:B---3--:R-:W-:-:S02]  /*4d10*/  FMNMX R18, RZ, R17, !PT ;  /* 0x00000011ff127209 */ /* 0x008fc40007800000 */
[----:B------:R-:W-:Y:S01]  /*4d20*/  FMNMX R29, RZ, R29, !PT ;  /* 0x0000001dff1d7209 */ /* 0x000fe20007800000 */
[----:B------:R-:W3:Y:S01]  /*4d30*/  LDL R11, [R4+-0x1868] ;  /* 0xffe79800040b7983 */ /* 0x000ee20000100800 */
[----:B------:R-:W-:-:S03]  /*4d40*/  FMNMX R37, RZ, R13, !PT ;  /* 0x0000000dff257209 */ /* 0x000fc60007800000 */
[----:B------:R0:W-:Y:S01]  /*4d50*/  STG.E desc[UR12][R2.64+-0x2280], R20 ;  /* 0xffdd801402007986 */ /* 0x0001e2000c10190c */
[----:B------:R-:W-:Y:S01]  /*4d60*/  FADD R10, R6, R10 ;  /* 0x0000000a060a7221 */ /* 0x000fe20000000000 */
[----:B------:R-:W-:Y:S01]  /*4d70*/  FADD R8, R0, R8 ;  /* 0x0000000800087221 */ /* 0x000fe20000000000 */
[----:B------:R-:W-:Y:S01]  /*4d80*/  FADD R14, R6, R14 ;  /* 0x0000000e060e7221 */ /* 0x000fe20000000000 */
[----:B------:R-:W-:Y:S01]  /*4d90*/  FADD R12, R0, R12 ;  /* 0x0000000c000c7221 */ /* 0x000fe20000000000 */
[----:B------:R1:W-:Y:S01]  /*4da0*/  STG.E desc[UR12][R2.64+-0x1400], R16 ;  /* 0xffec001002007986 */ /* 0x0003e2000c10190c */
[----:B0-----:R-:W-:Y:S02]  /*4db0*/  FMNMX R20, RZ, R10, !PT ;  /* 0x0000000aff147209 */ /* 0x001fe40007800000 */
[----:B------:R-:W-:Y:S01]  /*4dc0*/  FMNMX R22, RZ, R8, !PT ;  /* 0x00000008ff167209 */ /* 0x000fe20007800000 */
[----:B------:R0:W-:Y:S04]  /*4dd0*/  STG.E desc[UR12][R2.64+-0x680], R18 ;  /* 0xfff9801202007986 */ /* 0x0001e8000c10190c */
[----:B------:R0:W-:Y:S04]  /*4de0*/  STG.E desc[UR12][R2.64+-0x2400], R29 ;  /* 0xffdc001d02007986 */ /* 0x0001e8000c10190c */
[----:B------:R0:W-:Y:S01]  /*4df0*/  STG.E desc[UR12][R2.64+-0x1680], R33 ;  /* 0xffe9802102007986 */ /* 0x0001e2000c10190c */
[----:B-1----:R-:W-:-:S03]  /*4e00*/  FMNMX R16, RZ, R14, !PT ;  /* 0x0000000eff107209 */ /* 0x002fc60007800000 */
[----:B------:R1:W-:Y:S01]  /*4e10*/  STG.E desc[UR12][R2.64+-0x2200], R35 ;  /* 0xffde002302007986 */ /* 0x0003e2000c10190c */
[----:B0-----:R-:W-:-:S03]  /*4e20*/  FMNMX R18, RZ, R12, !PT ;  /* 0x0000000cff127209 */ /* 0x001fc60007800000 */
[----:B------:R0:W-:Y:S04]  /*4e30*/  STG.E desc[UR12][R2.64+-0x1480], R37 ;  /* 0xffeb802502007986 */ /* 0x0001e8000c10190c */
[----:B------:R-:W3:Y:S04]  /*4e40*/  LDL R29, [R4+-0x186c] ;  /* 0xffe79400041d7983 */ /* 0x000ee80000100800 */
[----:B------:R-:W3:Y:S04]  /*4e50*/  LDL R33, [R4+0x634] ;  /* 0x0006340004217983 */ /* 0x000ee80000100800 */
[----:B------:R-:W3:Y:S04]  /*4e60*/  LDL R17, [R4+0xc54] ;  /* 0x000c540004117983 */ /* 0x000ee80000100800 */
[----:B------:R-:W3:Y:S04]  /*4e70*/  LDL R13, [R4+0x1274] ;  /* 0x00127400040d7983 */ /* 0x000ee80000100800 */
[----:B------:R-:W3:Y:S04]  /*4e80*/  LDL R15, [R4+-0x1248] ;  /* 0xffedb800040f7983 */ /* 0x000ee80000100800 */
[----:B-1----:R-:W3:Y:S04]  /*4e90*/  LDL R35, [R4+-0xc28] ;  /* 0xfff3d80004237983 */ /* 0x002ee80000100800 */
[----:B------:R-:W3:Y:S04]  /*4ea0*/  LDL R14, [R4+-0x608] ;  /* 0xfff9f800040e7983 */ /* 0x000ee80000100800 */
[----:B------:R-:W3:Y:S04]  /*4eb0*/  LDL R8, [R4+0x18] ;  /* 0x0000180004087983 */ /* 0x000ee80000100800 */
[----:B0-----:R-:W3:Y:S04]  /*4ec0*/  LDL R37, [R4+0x638] ;  /* 0x0006380004257983 */ /* 0x001ee80000100800 */
[----:B------:R-:W3:Y:S04]  /*4ed0*/  LDL R12, [R4+0xc58] ;  /* 0x000c5800040c7983 */ /* 0x000ee80000100800 */
[----:B------:R0:W3:Y:S01]  /*4ee0*/  LDL R10, [R4+0x1278] ;  /* 0x00127800040a7983 */ /* 0x0000e20000100800 */
[----:B------:R-:W-:Y:S01]  /*4ef0*/  FADD R19, R6, R19 ;  /* 0x0000001306137221 */ /* 0x000fe20000000000 */
[----:B------:R-:W-:Y:S01]  /*4f00*/  FADD R21, R0, R21 ;  /* 0x0000001500157221 */ /* 0x000fe20000000000 */
[C---:B------:R-:W-:Y:S01]  /*4f10*/  FADD R25, R6.reuse, R25 ;  /* 0x0000001906197221 */ /* 0x040fe20000000000 */
[----:B------:R-:W-:-:S02]  /*4f20*/  FADD R23, R6, R23 ;  /* 0x0000001706177221 */ /* 0x000fc40000000000 */
[----:B------:R-:W-:Y:S02]  /*4f30*/  FMNMX R19, RZ, R19, !PT ;  /* 0x00000013ff137209 */ /* 0x000fe40007800000 */
[----:B------:R-:W-:Y:S02]  /*4f40*/  FMNMX R21, RZ, R21, !PT ;  /* 0x00000015ff157209 */ /* 0x000fe40007800000 */
[----:B------:R-:W-:Y:S02]  /*4f50*/  FMNMX R25, RZ, R25, !PT ;  /* 0x00000019ff197209 */ /* 0x000fe40007800000 */
[----:B------:R-:W-:Y:S01]  /*4f60*/  FMNMX R23, RZ, R23, !PT ;  /* 0x00000017ff177209 */ /* 0x000fe20007800000 */
[----:B------:R-:W-:Y:S04]  /*4f70*/  STG.E desc[UR12][R2.64+-0x600], R16 ;  /* 0xfffa001002007986 */ /* 0x000fe8000c10190c */
[----:B------:R-:W-:Y:S04]  /*4f80*/  STG.E desc[UR12][R2.64+-0x2e80], R18 ;  /* 0xffd1801202007986 */ /* 0x000fe8000c10190c */
[----:B------:R-:W-:Y:S04]  /*4f90*/  STG.E desc[UR12][R2.64+-0x2e00], R20 ;  /* 0xffd2001402007986 */ /* 0x000fe8000c10190c */
[----:B------:R-:W-:Y:S04]  /*4fa0*/  STG.E desc[UR12][R2.64+-0x2080], R22 ;  /* 0xffdf801602007986 */ /* 0x000fe8000c10190c */
[----:B------:R-:W-:Y:S04]  /*4fb0*/  STG.E desc[UR12][R2.64+-0x2000], R19 ;  /* 0xffe0001302007986 */ /* 0x000fe8000c10190c */
[----:B------:R-:W-:Y:S04]  /*4fc0*/  STG.E desc[UR12][R2.64+-0x1280], R21 ;  /* 0xffed801502007986 */ /* 0x000fe8000c10190c */
[----:B------:R-:W-:Y:S04]  /*4fd0*/  STG.E desc[UR12][R2.64+-0x400], R25 ;  /* 0xfffc001902007986 */ /* 0x000fe8000c10190c */
[----:B------:R-:W-:Y:S01]  /*4fe0*/  STG.E desc[UR12][R2.64+-0x2c00], R23 ;  /* 0xffd4001702007986 */ /* 0x000fe2000c10190c */
[----:B------:R-:W-:-:S04]  /*4ff0*/  UIADD3 UR4, UPT, UPT, UR4, 0x1, URZ ;  /* 0x0000000104047890 */ /* 0x000fc8000fffe0ff */
[----:B------:R-:W-:Y:S01]  /*5000*/  UISETP.NE.AND UP0, UPT, UR4, 0x1c, UPT ;  /* 0x0000001c0400788c */ /* 0x000fe2000bf05270 */
[----:B0-----:R-:W-:Y:S01]  /*5010*/  IADD3 R4, PT, PT, R4, 0x1c, RZ ;  /* 0x0000001c04047810 */ /* 0x001fe20007ffe0ff */
[----:B--2---:R-:W-:-:S05]  /*5020*/  FADD R27, R0, R27 ;  /* 0x0000001b001b7221 */ /* 0x004fca0000000000 */
[----:B------:R-:W-:-:S05]  /*5030*/  FMNMX R27, RZ, R27, !PT ;  /* 0x0000001bff1b7209 */ /* 0x000fca0007800000 */
[----:B------:R-:W-:Y:S01]  /*5040*/  STG.E desc[UR12][R2.64+-0x480], R27 ;  /* 0xfffb801b02007986 */ /* 0x000fe2000c10190c */
[----:B----4-:R-:W-:Y:S01]  /*5050*/  FADD R7, R0, R7 ;  /* 0x0000000700077221 */ /* 0x010fe20000000000 */
[----:B-----5:R-:W-:-:S04]  /*5060*/  FADD R5, R6, R5 ;  /* 0x0000000506057221 */ /* 0x020fc80000000000 */
[----:B------:R-:W-:Y:S02]  /*5070*/  FMNMX R7, RZ, R7, !PT ;  /* 0x00000007ff077209 */ /* 0x000fe40007800000 */
[----:B------:R-:W-:-:S03]  /*5080*/  FMNMX R5, RZ, R5, !PT ;  /* 0x00000005ff057209 */ /* 0x000fc60007800000 */
[----:B------:R-:W-:Y:S04]  /*5090*/  STG.E desc[UR12][R2.64+-0x1e80], R7 ;  /* 0xffe1800702007986 */ /* 0x000fe8000c10190c */
[----:B------:R0:W-:Y:S01]  /*50a0*/  STG.E desc[UR12][R2.64+-0x1e00], R5 ;  /* 0xffe2000502007986 */ /* 0x0001e2000c10190c */
[C---:B------:R-:W-:Y:S01]  /*50b0*/  FADD R9, R0.reuse, R9 ;  /* 0x0000000900097221 */ /* 0x040fe20000000000 */
[----:B---3--:R-:W-:-:S04]  /*50c0*/  FADD R11, R0, R11 ;  /* 0x0000000b000b7221 */ /* 0x008fc80000000000 */
[----:B------:R-:W-:Y:S02]  /*50d0*/  FMNMX R9, RZ, R9, !PT ;  /* 0x00000009ff097209 */ /* 0x000fe40007800000 */
[----:B------:R-:W-:-:S03]  /*50e0*/  FMNMX R11, RZ, R11, !PT ;  /* 0x0000000bff0b7209 */ /* 0x000fc60007800000 */
[----:B------:R1:W-:Y:S04]  /*50f0*/  STG.E desc[UR12][R2.64+-0x1080], R9 ;  /* 0xffef800902007986 */ /* 0x0003e8000c10190c */
[----:B------:R2:W-:Y:S01]  /*5100*/  STG.E desc[UR12][R2.64+-0x2a80], R11 ;  /* 0xffd5800b02007986 */ /* 0x0005e2000c10190c */
[----:B------:R-:W-:-:S05]  /*5110*/  FADD R31, R6, R31 ;  /* 0x0000001f061f7221 */ /* 0x000fca0000000000 */
[----:B------:R-:W-:Y:S01]  /*5120*/  FMNMX R31, RZ, R31, !PT ;  /* 0x0000001fff1f7209 */ /* 0x000fe20007800000 */
[----:B------:R-:W-:Y:S01]  /*5130*/  FADD R29, R0, R29 ;  /* 0x0000001d001d7221 */ /* 0x000fe20000000000 */
[----:B------:R-:W-:Y:S01]  /*5140*/  FADD R33, R6, R33 ;  /* 0x0000002106217221 */ /* 0x000fe20000000000 */
[----:B------:R-:W-:Y:S01]  /*5150*/  FADD R17, R0, R17 ;  /* 0x0000001100117221 */ /* 0x000fe20000000000 */
[C---:B------:R-:W-:Y:S01]  /*5160*/  FADD R13, R6.reuse, R13 ;  /* 0x0000000d060d7221 */ /* 0x040fe20000000000 */
[----:B------:R-:W-:Y:S01]  /*5170*/  FADD R15, R6, R15 ;  /* 0x0000000f060f7221 */ /* 0x000fe20000000000 */
[----:B------:R-:W-:Y:S01]  /*5180*/  FADD R35, R0, R35 ;  /* 0x0000002300237221 */ /* 0x000fe20000000000 */
[----:B------:R-:W-:Y:S01]  /*5190*/  FADD R14, R6, R14 ;  /* 0x0000000e060e7221 */ /* 0x000fe20000000000 */
[----:B------:R-:W-:Y:S01]  /*51a0*/  FADD R8, R0, R8 ;  /* 0x0000000800087221 */ /* 0x000fe20000000000 */
[----:B------:R-:W-:Y:S01]  /*51b0*/  FADD R37, R6, R37 ;  /* 0x0000002506257221 */ /* 0x000fe20000000000 */
[----:B------:R-:W-:Y:S01]  /*51c0*/  FADD R12, R0, R12 ;  /* 0x0000000c000c7221 */ /* 0x000fe20000000000 */
[----:B------:R-:W-:Y:S01]  /*51d0*/  FADD R10, R6, R10 ;  /* 0x0000000a060a7221 */ /* 0x000fe20000000000 */
[----:B------:R-:W-:-:S02]  /*51e0*/  FMNMX R29, RZ, R29, !PT ;  /* 0x0000001dff1d7209 */ /* 0x000fc40007800000 */
[----:B------:R-:W-:Y:S02]  /*51f0*/  FMNMX R33, RZ, R33, !PT ;  /* 0x00000021ff217209 */ /* 0x000fe40007800000 */
[----:B------:R-:W-:Y:S02]  /*5200*/  FMNMX R17, RZ, R17, !PT ;  /* 0x00000011ff117209 */ /* 0x000fe40007800000 */
[----:B------:R-:W-:Y:S02]  /*5210*/  FMNMX R13, RZ, R13, !PT ;  /* 0x0000000dff0d7209 */ /* 0x000fe40007800000 */
[----:B------:R-:W-:Y:S02]  /*5220*/  FMNMX R15, RZ, R15, !PT ;  /* 0x0000000fff0f7209 */ /* 0x000fe40007800000 */
[----:B------:R-:W-:Y:S02]  /*5230*/  FMNMX R35, RZ, R35, !PT ;  /* 0x00000023ff237209 */ /* 0x000fe40007800000 */
[----:B0-----:R-:W-:-:S02]  /*5240*/  FMNMX R5, RZ, R14, !PT ;  /* 0x0000000eff057209 */ /* 0x001fc40007800000 */
[----:B------:R-:W-:Y:S02]  /*5250*/  FMNMX R7, RZ, R8, !PT ;  /* 0x00000008ff077209 */ /* 0x000fe40007800000 */
[----:B------:R-:W-:Y:S02]  /*5260*/  FMNMX R37, RZ, R37, !PT ;  /* 0x00000025ff257209 */ /* 0x000fe40007800000 */
[----:B-1----:R-:W-:Y:S02]  /*5270*/  FMNMX R9, RZ, R12, !PT ;  /* 0x0000000cff097209 */ /* 0x002fe40007800000 */
[----:B--2---:R-:W-:Y:S01]  /*5280*/  FMNMX R11, RZ, R10, !PT ;  /* 0x0000000aff0b7209 */ /* 0x004fe20007800000 */
[----:B------:R-:W-:Y:S04]  /*5290*/  STG.E desc[UR12][R2.64+-0x2c80], R29 ;  /* 0xffd3801d02007986 */ /* 0x000fe8000c10190c */
        /* <DEDUP_REMOVED lines=10> */
[----:B------:R-:W-:-:S03]  /*5340*/  IADD3 R14, P0, PT, R2, 0x3800, RZ ;  /* 0x00003800020e7810 */ /* 0x000fc60007f1e0ff */
[----:B------:R0:W-:Y:S02]  /*5350*/  STG.E desc[UR12][R2.64+-0x1200], R31 ;  /* 0xffee001f02007986 */ /* 0x0001e4000c10190c */
[----:B0-----:R-:W-:Y:S01]  /*5360*/  IADD3.X R31, PT, PT, RZ, R3, RZ, P0, !PT ;  /* 0x00000003ff1f7210 */ /* 0x001fe200007fe4ff */
[----:B------:R-:W-:Y:S07]  /*5370*/  BRA.U UP0, `(.L_x_7) ;  /* 0xfffffff100607547 */ /* 0x000fee000b83ffff */
[----:B------:R-:W-:Y:S05]  /*5380*/  EXIT ;  /* 0x000000000000794d */ /* 0x000fea0003800000 */
.L_x_8:
[----:B------:R-:W-:-:S00]  /*5390*/  BRA `(.L_x_8) ;  /* 0xfffffffc00fc7947 */ /* 0x000fc0000383ffff */
[----:B------:R-:W-:-:S00]  /*53a0*/  NOP ;  /* 0x0000000000007918 */ /* 0x000fc00000000000 */
        /* <DEDUP_REMOVED lines=13> */
.L_x_9:


//--------------------- .nv.shared.my_kernel_kernel0 --------------------------
	.section	.nv.shared.my_kernel_kernel0,"aw",@nobits
	.sectionflags	@""
	.align	4
.nv.shared.my_kernel_kernel0:
	.zero		27136


//--------------------- .nv.shared.reserved.0     --------------------------
	.section	.nv.shared.reserved.0,"aw",@nobits
	.weak		__nv_reservedSMEM_offset_0_alias
	.size		__nv_reservedSMEM_offset_0_alias, 0, 64
	.other		__nv_reservedSMEM_offset_0_alias,@"STO_CUDA_RESERVED_SHARED STV_DEFAULT"
__nv_reservedSMEM_offset_0_alias:
	.zero		0
	.zero		64


//--------------------- .nv.constant0.my_kernel_kernel0 --------------------------
	.section	.nv.constant0.my_kernel_kernel0,"a",@progbits
	.sectionflags	@""
	.align	4
.nv.constant0.my_kernel_kernel0:
	.zero		928


//--------------------- SYMBOLS --------------------------

	.type		.nv.reservedSmem.offset0,@object
	.size		.nv.reservedSmem.offset0,0x4
	.type		.nv.reservedSmem.cap,@object
	.size		.nv.reservedSmem.cap,0x4
